//
// Generated by NVIDIA NVVM Compiler
//
// Compiler Build ID: CL-36424714
// Cuda compilation tools, release 13.0, V13.0.88
// Based on NVVM 20.0.0
//

.version 9.0
.target sm_100
.address_size 64

	// .globl	_Z13kernel_singlePiiiiiii
// _ZZ15kernel_multiplePiiiiiiiiE5sm_ik has been demoted
// _ZZ15kernel_multiplePiiiiiiiiE5sm_kj has been demoted

.visible .entry _Z13kernel_singlePiiiiiii(
	.param .u64 .ptr .align 1 _Z13kernel_singlePiiiiiii_param_0,
	.param .u32 _Z13kernel_singlePiiiiiii_param_1,
	.param .u32 _Z13kernel_singlePiiiiiii_param_2,
	.param .u32 _Z13kernel_singlePiiiiiii_param_3,
	.param .u32 _Z13kernel_singlePiiiiiii_param_4,
	.param .u32 _Z13kernel_singlePiiiiiii_param_5,
	.param .u32 _Z13kernel_singlePiiiiiii_param_6
)
{
	.reg .pred 	%p<4>;
	.reg .b32 	%r<26>;
	.reg .b64 	%rd<9>;

	ld.param.u64 	%rd1, [_Z13kernel_singlePiiiiiii_param_0];
	ld.param.u32 	%r3, [_Z13kernel_singlePiiiiiii_param_1];
	ld.param.u32 	%r5, [_Z13kernel_singlePiiiiiii_param_2];
	ld.param.u32 	%r6, [_Z13kernel_singlePiiiiiii_param_3];
	ld.param.u32 	%r7, [_Z13kernel_singlePiiiiiii_param_4];
	ld.param.u32 	%r8, [_Z13kernel_singlePiiiiiii_param_5];
	ld.param.u32 	%r4, [_Z13kernel_singlePiiiiiii_param_6];
	mov.u32 	%r9, %ntid.x;
	mov.u32 	%r10, %ctaid.x;
	mov.u32 	%r11, %tid.x;
	mad.lo.s32 	%r12, %r9, %r10, %r11;
	add.s32 	%r1, %r12, %r6;
	mov.u32 	%r13, %ntid.y;
	mov.u32 	%r14, %ctaid.y;
	mov.u32 	%r15, %tid.y;
	mad.lo.s32 	%r16, %r13, %r14, %r15;
	add.s32 	%r2, %r16, %r5;
	setp.ge.s32 	%p1, %r2, %r7;
	setp.ge.s32 	%p2, %r1, %r8;
	or.pred  	%p3, %p1, %p2;
	@%p3 bra 	$L__BB0_2;
	cvta.to.global.u64 	%rd2, %rd1;
	mul.lo.s32 	%r17, %r2, %r3;
	add.s32 	%r18, %r17, %r1;
	mul.wide.s32 	%rd3, %r18, 4;
	add.s64 	%rd4, %rd2, %rd3;
	ld.global.u32 	%r19, [%rd4];
	add.s32 	%r20, %r4, %r17;
	mul.wide.s32 	%rd5, %r20, 4;
	add.s64 	%rd6, %rd2, %rd5;
	ld.global.u32 	%r21, [%rd6];
	mad.lo.s32 	%r22, %r4, %r3, %r1;
	mul.wide.s32 	%rd7, %r22, 4;
	add.s64 	%rd8, %rd2, %rd7;
	ld.global.u32 	%r23, [%rd8];
	add.s32 	%r24, %r23, %r21;
	min.s32 	%r25, %r19, %r24;
	st.global.u32 	[%rd4], %r25;
$L__BB0_2:
	ret;

}
	// .globl	_Z15kernel_multiplePiiiiiiii
.visible .entry _Z15kernel_multiplePiiiiiiii(
	.param .u64 .ptr .align 1 _Z15kernel_multiplePiiiiiiii_param_0,
	.param .u32 _Z15kernel_multiplePiiiiiiii_param_1,
	.param .u32 _Z15kernel_multiplePiiiiiiii_param_2,
	.param .u32 _Z15kernel_multiplePiiiiiiii_param_3,
	.param .u32 _Z15kernel_multiplePiiiiiiii_param_4,
	.param .u32 _Z15kernel_multiplePiiiiiiii_param_5,
	.param .u32 _Z15kernel_multiplePiiiiiiii_param_6,
	.param .u32 _Z15kernel_multiplePiiiiiiii_param_7
)
{
	.reg .pred 	%p<10>;
	.reg .b32 	%r<1101>;
	.reg .b64 	%rd<9>;
	// demoted variable
	.shared .align 4 .b8 _ZZ15kernel_multiplePiiiiiiiiE5sm_ik[32768];
	// demoted variable
	.shared .align 4 .b8 _ZZ15kernel_multiplePiiiiiiiiE5sm_kj[16384];
	ld.param.u64 	%rd3, [_Z15kernel_multiplePiiiiiiii_param_0];
	ld.param.u32 	%r33, [_Z15kernel_multiplePiiiiiiii_param_1];
	ld.param.u32 	%r38, [_Z15kernel_multiplePiiiiiiii_param_2];
	ld.param.u32 	%r34, [_Z15kernel_multiplePiiiiiiii_param_3];
	ld.param.u32 	%r35, [_Z15kernel_multiplePiiiiiiii_param_4];
	ld.param.u32 	%r36, [_Z15kernel_multiplePiiiiiiii_param_5];
	ld.param.u32 	%r37, [_Z15kernel_multiplePiiiiiiii_param_6];
	cvta.to.global.u64 	%rd1, %rd3;
	mov.u32 	%r1, %tid.x;
	mov.u32 	%r2, %tid.y;
	mov.u32 	%r39, %ntid.x;
	mov.u32 	%r40, %ctaid.x;
	mul.lo.s32 	%r3, %r39, %r40;
	add.s32 	%r41, %r3, %r1;
	add.s32 	%r4, %r41, %r34;
	mov.u32 	%r42, %ntid.y;
	mov.u32 	%r43, %ctaid.y;
	mad.lo.s32 	%r44, %r42, %r43, %r2;
	add.s32 	%r5, %r44, %r38;
	setp.gt.u32 	%p1, %r1, 255;
	@%p1 bra 	$L__BB1_5;
	shl.b32 	%r45, %r2, 10;
	shl.b32 	%r46, %r1, 2;
	add.s32 	%r47, %r45, %r46;
	mov.u32 	%r48, _ZZ15kernel_multiplePiiiiiiiiE5sm_ik;
	add.s32 	%r1093, %r48, %r47;
	add.s32 	%r1091, %r1, %r37;
	mad.lo.s32 	%r1092, %r5, %r33, %r1091;
	mov.u32 	%r1094, %r1;
$L__BB1_2:
	mul.wide.s32 	%rd4, %r1092, 4;
	add.s64 	%rd2, %rd1, %rd4;
	max.s32 	%r50, %r1091, %r5;
	setp.ge.s32 	%p2, %r50, %r33;
	mov.b32 	%r1095, 1073741823;
	@%p2 bra 	$L__BB1_4;
	ld.global.u32 	%r1095, [%rd2];
$L__BB1_4:
	st.shared.u32 	[%r1093], %r1095;
	add.s32 	%r19, %r1094, 16;
	add.s32 	%r1093, %r1093, 64;
	add.s32 	%r1092, %r1092, 16;
	add.s32 	%r1091, %r1091, 16;
	setp.lt.u32 	%p3, %r1094, 240;
	mov.u32 	%r1094, %r19;
	@%p3 bra 	$L__BB1_2;
$L__BB1_5:
	setp.gt.u32 	%p4, %r2, 255;
	@%p4 bra 	$L__BB1_10;
	shl.b32 	%r51, %r2, 6;
	shl.b32 	%r52, %r1, 2;
	add.s32 	%r53, %r51, %r52;
	mov.u32 	%r54, _ZZ15kernel_multiplePiiiiiiiiE5sm_kj;
	add.s32 	%r1098, %r54, %r53;
	add.s32 	%r55, %r1, %r34;
	add.s32 	%r56, %r55, %r3;
	add.s32 	%r1096, %r2, %r37;
	mad.lo.s32 	%r1097, %r33, %r1096, %r56;
	shl.b32 	%r12, %r33, 5;
	mov.u32 	%r1099, %r2;
$L__BB1_7:
	max.s32 	%r58, %r4, %r1096;
	setp.ge.s32 	%p5, %r58, %r33;
	mov.b32 	%r1100, 1073741823;
	@%p5 bra 	$L__BB1_9;
	mul.wide.s32 	%rd5, %r1097, 4;
	add.s64 	%rd6, %rd1, %rd5;
	ld.global.u32 	%r1100, [%rd6];
$L__BB1_9:
	st.shared.u32 	[%r1098], %r1100;
	add.s32 	%r29, %r1099, 32;
	add.s32 	%r1098, %r1098, 2048;
	add.s32 	%r1097, %r1097, %r12;
	add.s32 	%r1096, %r1096, 32;
	setp.lt.u32 	%p6, %r1099, 224;
	mov.u32 	%r1099, %r29;
	@%p6 bra 	$L__BB1_7;
$L__BB1_10:
	bar.sync 	0;
	setp.ge.s32 	%p7, %r5, %r35;
	setp.ge.s32 	%p8, %r4, %r36;
	or.pred  	%p9, %p7, %p8;
	@%p9 bra 	$L__BB1_12;
	shl.b32 	%r59, %r1, 2;
	mov.u32 	%r60, _ZZ15kernel_multiplePiiiiiiiiE5sm_kj;
	add.s32 	%r61, %r60, %r59;
	shl.b32 	%r62, %r2, 10;
	mov.u32 	%r63, _ZZ15kernel_multiplePiiiiiiiiE5sm_ik;
	add.s32 	%r64, %r63, %r62;
	mad.lo.s32 	%r65, %r5, %r33, %r4;
	mul.wide.s32 	%rd7, %r65, 4;
	add.s64 	%rd8, %rd1, %rd7;
	ld.global.u32 	%r66, [%rd8];
	ld.shared.u32 	%r67, [%r64];
	ld.shared.u32 	%r68, [%r61];
	add.s32 	%r69, %r68, %r67;
	min.s32 	%r70, %r66, %r69;
	ld.shared.u32 	%r71, [%r64+4];
	ld.shared.u32 	%r72, [%r61+64];
	add.s32 	%r73, %r72, %r71;
	min.s32 	%r74, %r70, %r73;
	ld.shared.u32 	%r75, [%r64+8];
	ld.shared.u32 	%r76, [%r61+128];
	add.s32 	%r77, %r76, %r75;
	min.s32 	%r78, %r74, %r77;
	ld.shared.u32 	%r79, [%r64+12];
	ld.shared.u32 	%r80, [%r61+192];
	add.s32 	%r81, %r80, %r79;
	min.s32 	%r82, %r78, %r81;
	ld.shared.u32 	%r83, [%r64+16];
	ld.shared.u32 	%r84, [%r61+256];
	add.s32 	%r85, %r84, %r83;
	min.s32 	%r86, %r82, %r85;
	ld.shared.u32 	%r87, [%r64+20];
	ld.shared.u32 	%r88, [%r61+320];
	add.s32 	%r89, %r88, %r87;
	min.s32 	%r90, %r86, %r89;
	ld.shared.u32 	%r91, [%r64+24];
	ld.shared.u32 	%r92, [%r61+384];
	add.s32 	%r93, %r92, %r91;
	min.s32 	%r94, %r90, %r93;
	ld.shared.u32 	%r95, [%r64+28];
	ld.shared.u32 	%r96, [%r61+448];
	add.s32 	%r97, %r96, %r95;
	min.s32 	%r98, %r94, %r97;
	ld.shared.u32 	%r99, [%r64+32];
	ld.shared.u32 	%r100, [%r61+512];
	add.s32 	%r101, %r100, %r99;
	min.s32 	%r102, %r98, %r101;
	ld.shared.u32 	%r103, [%r64+36];
	ld.shared.u32 	%r104, [%r61+576];
	add.s32 	%r105, %r104, %r103;
	min.s32 	%r106, %r102, %r105;
	ld.shared.u32 	%r107, [%r64+40];
	ld.shared.u32 	%r108, [%r61+640];
	add.s32 	%r109, %r108, %r107;
	min.s32 	%r110, %r106, %r109;
	ld.shared.u32 	%r111, [%r64+44];
	ld.shared.u32 	%r112, [%r61+704];
	add.s32 	%r113, %r112, %r111;
	min.s32 	%r114, %r110, %r113;
	ld.shared.u32 	%r115, [%r64+48];
	ld.shared.u32 	%r116, [%r61+768];
	add.s32 	%r117, %r116, %r115;
	min.s32 	%r118, %r114, %r117;
	ld.shared.u32 	%r119, [%r64+52];
	ld.shared.u32 	%r120, [%r61+832];
	add.s32 	%r121, %r120, %r119;
	min.s32 	%r122, %r118, %r121;
	ld.shared.u32 	%r123, [%r64+56];
	ld.shared.u32 	%r124, [%r61+896];
	add.s32 	%r125, %r124, %r123;
	min.s32 	%r126, %r122, %r125;
	ld.shared.u32 	%r127, [%r64+60];
	ld.shared.u32 	%r128, [%r61+960];
	add.s32 	%r129, %r128, %r127;
	min.s32 	%r130, %r126, %r129;
	ld.shared.u32 	%r131, [%r64+64];
	ld.shared.u32 	%r132, [%r61+1024];
	add.s32 	%r133, %r132, %r131;
	min.s32 	%r134, %r130, %r133;
	ld.shared.u32 	%r135, [%r64+68];
	ld.shared.u32 	%r136, [%r61+1088];
	add.s32 	%r137, %r136, %r135;
	min.s32 	%r138, %r134, %r137;
	ld.shared.u32 	%r139, [%r64+72];
	ld.shared.u32 	%r140, [%r61+1152];
	add.s32 	%r141, %r140, %r139;
	min.s32 	%r142, %r138, %r141;
	ld.shared.u32 	%r143, [%r64+76];
	ld.shared.u32 	%r144, [%r61+1216];
	add.s32 	%r145, %r144, %r143;
	min.s32 	%r146, %r142, %r145;
	ld.shared.u32 	%r147, [%r64+80];
	ld.shared.u32 	%r148, [%r61+1280];
	add.s32 	%r149, %r148, %r147;
	min.s32 	%r150, %r146, %r149;
	ld.shared.u32 	%r151, [%r64+84];
	ld.shared.u32 	%r152, [%r61+1344];
	add.s32 	%r153, %r152, %r151;
	min.s32 	%r154, %r150, %r153;
	ld.shared.u32 	%r155, [%r64+88];
	ld.shared.u32 	%r156, [%r61+1408];
	add.s32 	%r157, %r156, %r155;
	min.s32 	%r158, %r154, %r157;
	ld.shared.u32 	%r159, [%r64+92];
	ld.shared.u32 	%r160, [%r61+1472];
	add.s32 	%r161, %r160, %r159;
	min.s32 	%r162, %r158, %r161;
	ld.shared.u32 	%r163, [%r64+96];
	ld.shared.u32 	%r164, [%r61+1536];
	add.s32 	%r165, %r164, %r163;
	min.s32 	%r166, %r162, %r165;
	ld.shared.u32 	%r167, [%r64+100];
	ld.shared.u32 	%r168, [%r61+1600];
	add.s32 	%r169, %r168, %r167;
	min.s32 	%r170, %r166, %r169;
	ld.shared.u32 	%r171, [%r64+104];
	ld.shared.u32 	%r172, [%r61+1664];
	add.s32 	%r173, %r172, %r171;
	min.s32 	%r174, %r170, %r173;
	ld.shared.u32 	%r175, [%r64+108];
	ld.shared.u32 	%r176, [%r61+1728];
	add.s32 	%r177, %r176, %r175;
	min.s32 	%r178, %r174, %r177;
	ld.shared.u32 	%r179, [%r64+112];
	ld.shared.u32 	%r180, [%r61+1792];
	add.s32 	%r181, %r180, %r179;
	min.s32 	%r182, %r178, %r181;
	ld.shared.u32 	%r183, [%r64+116];
	ld.shared.u32 	%r184, [%r61+1856];
	add.s32 	%r185, %r184, %r183;
	min.s32 	%r186, %r182, %r185;
	ld.shared.u32 	%r187, [%r64+120];
	ld.shared.u32 	%r188, [%r61+1920];
	add.s32 	%r189, %r188, %r187;
	min.s32 	%r190, %r186, %r189;
	ld.shared.u32 	%r191, [%r64+124];
	ld.shared.u32 	%r192, [%r61+1984];
	add.s32 	%r193, %r192, %r191;
	min.s32 	%r194, %r190, %r193;
	ld.shared.u32 	%r195, [%r64+128];
	ld.shared.u32 	%r196, [%r61+2048];
	add.s32 	%r197, %r196, %r195;
	min.s32 	%r198, %r194, %r197;
	ld.shared.u32 	%r199, [%r64+132];
	ld.shared.u32 	%r200, [%r61+2112];
	add.s32 	%r201, %r200, %r199;
	min.s32 	%r202, %r198, %r201;
	ld.shared.u32 	%r203, [%r64+136];
	ld.shared.u32 	%r204, [%r61+2176];
	add.s32 	%r205, %r204, %r203;
	min.s32 	%r206, %r202, %r205;
	ld.shared.u32 	%r207, [%r64+140];
	ld.shared.u32 	%r208, [%r61+2240];
	add.s32 	%r209, %r208, %r207;
	min.s32 	%r210, %r206, %r209;
	ld.shared.u32 	%r211, [%r64+144];
	ld.shared.u32 	%r212, [%r61+2304];
	add.s32 	%r213, %r212, %r211;
	min.s32 	%r214, %r210, %r213;
	ld.shared.u32 	%r215, [%r64+148];
	ld.shared.u32 	%r216, [%r61+2368];
	add.s32 	%r217, %r216, %r215;
	min.s32 	%r218, %r214, %r217;
	ld.shared.u32 	%r219, [%r64+152];
	ld.shared.u32 	%r220, [%r61+2432];
	add.s32 	%r221, %r220, %r219;
	min.s32 	%r222, %r218, %r221;
	ld.shared.u32 	%r223, [%r64+156];
	ld.shared.u32 	%r224, [%r61+2496];
	add.s32 	%r225, %r224, %r223;
	min.s32 	%r226, %r222, %r225;
	ld.shared.u32 	%r227, [%r64+160];
	ld.shared.u32 	%r228, [%r61+2560];
	add.s32 	%r229, %r228, %r227;
	min.s32 	%r230, %r226, %r229;
	ld.shared.u32 	%r231, [%r64+164];
	ld.shared.u32 	%r232, [%r61+2624];
	add.s32 	%r233, %r232, %r231;
	min.s32 	%r234, %r230, %r233;
	ld.shared.u32 	%r235, [%r64+168];
	ld.shared.u32 	%r236, [%r61+2688];
	add.s32 	%r237, %r236, %r235;
	min.s32 	%r238, %r234, %r237;
	ld.shared.u32 	%r239, [%r64+172];
	ld.shared.u32 	%r240, [%r61+2752];
	add.s32 	%r241, %r240, %r239;
	min.s32 	%r242, %r238, %r241;
	ld.shared.u32 	%r243, [%r64+176];
	ld.shared.u32 	%r244, [%r61+2816];
	add.s32 	%r245, %r244, %r243;
	min.s32 	%r246, %r242, %r245;
	ld.shared.u32 	%r247, [%r64+180];
	ld.shared.u32 	%r248, [%r61+2880];
	add.s32 	%r249, %r248, %r247;
	min.s32 	%r250, %r246, %r249;
	ld.shared.u32 	%r251, [%r64+184];
	ld.shared.u32 	%r252, [%r61+2944];
	add.s32 	%r253, %r252, %r251;
	min.s32 	%r254, %r250, %r253;
	ld.shared.u32 	%r255, [%r64+188];
	ld.shared.u32 	%r256, [%r61+3008];
	add.s32 	%r257, %r256, %r255;
	min.s32 	%r258, %r254, %r257;
	ld.shared.u32 	%r259, [%r64+192];
	ld.shared.u32 	%r260, [%r61+3072];
	add.s32 	%r261, %r260, %r259;
	min.s32 	%r262, %r258, %r261;
	ld.shared.u32 	%r263, [%r64+196];
	ld.shared.u32 	%r264, [%r61+3136];
	add.s32 	%r265, %r264, %r263;
	min.s32 	%r266, %r262, %r265;
	ld.shared.u32 	%r267, [%r64+200];
	ld.shared.u32 	%r268, [%r61+3200];
	add.s32 	%r269, %r268, %r267;
	min.s32 	%r270, %r266, %r269;
	ld.shared.u32 	%r271, [%r64+204];
	ld.shared.u32 	%r272, [%r61+3264];
	add.s32 	%r273, %r272, %r271;
	min.s32 	%r274, %r270, %r273;
	ld.shared.u32 	%r275, [%r64+208];
	ld.shared.u32 	%r276, [%r61+3328];
	add.s32 	%r277, %r276, %r275;
	min.s32 	%r278, %r274, %r277;
	ld.shared.u32 	%r279, [%r64+212];
	ld.shared.u32 	%r280, [%r61+3392];
	add.s32 	%r281, %r280, %r279;
	min.s32 	%r282, %r278, %r281;
	ld.shared.u32 	%r283, [%r64+216];
	ld.shared.u32 	%r284, [%r61+3456];
	add.s32 	%r285, %r284, %r283;
	min.s32 	%r286, %r282, %r285;
	ld.shared.u32 	%r287, [%r64+220];
	ld.shared.u32 	%r288, [%r61+3520];
	add.s32 	%r289, %r288, %r287;
	min.s32 	%r290, %r286, %r289;
	ld.shared.u32 	%r291, [%r64+224];
	ld.shared.u32 	%r292, [%r61+3584];
	add.s32 	%r293, %r292, %r291;
	min.s32 	%r294, %r290, %r293;
	ld.shared.u32 	%r295, [%r64+228];
	ld.shared.u32 	%r296, [%r61+3648];
	add.s32 	%r297, %r296, %r295;
	min.s32 	%r298, %r294, %r297;
	ld.shared.u32 	%r299, [%r64+232];
	ld.shared.u32 	%r300, [%r61+3712];
	add.s32 	%r301, %r300, %r299;
	min.s32 	%r302, %r298, %r301;
	ld.shared.u32 	%r303, [%r64+236];
	ld.shared.u32 	%r304, [%r61+3776];
	add.s32 	%r305, %r304, %r303;
	min.s32 	%r306, %r302, %r305;
	ld.shared.u32 	%r307, [%r64+240];
	ld.shared.u32 	%r308, [%r61+3840];
	add.s32 	%r309, %r308, %r307;
	min.s32 	%r310, %r306, %r309;
	ld.shared.u32 	%r311, [%r64+244];
	ld.shared.u32 	%r312, [%r61+3904];
	add.s32 	%r313, %r312, %r311;
	min.s32 	%r314, %r310, %r313;
	ld.shared.u32 	%r315, [%r64+248];
	ld.shared.u32 	%r316, [%r61+3968];
	add.s32 	%r317, %r316, %r315;
	min.s32 	%r318, %r314, %r317;
	ld.shared.u32 	%r319, [%r64+252];
	ld.shared.u32 	%r320, [%r61+4032];
	add.s32 	%r321, %r320, %r319;
	min.s32 	%r322, %r318, %r321;
	ld.shared.u32 	%r323, [%r64+256];
	ld.shared.u32 	%r324, [%r61+4096];
	add.s32 	%r325, %r324, %r323;
	min.s32 	%r326, %r322, %r325;
	ld.shared.u32 	%r327, [%r64+260];
	ld.shared.u32 	%r328, [%r61+4160];
	add.s32 	%r329, %r328, %r327;
	min.s32 	%r330, %r326, %r329;
	ld.shared.u32 	%r331, [%r64+264];
	ld.shared.u32 	%r332, [%r61+4224];
	add.s32 	%r333, %r332, %r331;
	min.s32 	%r334, %r330, %r333;
	ld.shared.u32 	%r335, [%r64+268];
	ld.shared.u32 	%r336, [%r61+4288];
	add.s32 	%r337, %r336, %r335;
	min.s32 	%r338, %r334, %r337;
	ld.shared.u32 	%r339, [%r64+272];
	ld.shared.u32 	%r340, [%r61+4352];
	add.s32 	%r341, %r340, %r339;
	min.s32 	%r342, %r338, %r341;
	ld.shared.u32 	%r343, [%r64+276];
	ld.shared.u32 	%r344, [%r61+4416];
	add.s32 	%r345, %r344, %r343;
	min.s32 	%r346, %r342, %r345;
	ld.shared.u32 	%r347, [%r64+280];
	ld.shared.u32 	%r348, [%r61+4480];
	add.s32 	%r349, %r348, %r347;
	min.s32 	%r350, %r346, %r349;
	ld.shared.u32 	%r351, [%r64+284];
	ld.shared.u32 	%r352, [%r61+4544];
	add.s32 	%r353, %r352, %r351;
	min.s32 	%r354, %r350, %r353;
	ld.shared.u32 	%r355, [%r64+288];
	ld.shared.u32 	%r356, [%r61+4608];
	add.s32 	%r357, %r356, %r355;
	min.s32 	%r358, %r354, %r357;
	ld.shared.u32 	%r359, [%r64+292];
	ld.shared.u32 	%r360, [%r61+4672];
	add.s32 	%r361, %r360, %r359;
	min.s32 	%r362, %r358, %r361;
	ld.shared.u32 	%r363, [%r64+296];
	ld.shared.u32 	%r364, [%r61+4736];
	add.s32 	%r365, %r364, %r363;
	min.s32 	%r366, %r362, %r365;
	ld.shared.u32 	%r367, [%r64+300];
	ld.shared.u32 	%r368, [%r61+4800];
	add.s32 	%r369, %r368, %r367;
	min.s32 	%r370, %r366, %r369;
	ld.shared.u32 	%r371, [%r64+304];
	ld.shared.u32 	%r372, [%r61+4864];
	add.s32 	%r373, %r372, %r371;
	min.s32 	%r374, %r370, %r373;
	ld.shared.u32 	%r375, [%r64+308];
	ld.shared.u32 	%r376, [%r61+4928];
	add.s32 	%r377, %r376, %r375;
	min.s32 	%r378, %r374, %r377;
	ld.shared.u32 	%r379, [%r64+312];
	ld.shared.u32 	%r380, [%r61+4992];
	add.s32 	%r381, %r380, %r379;
	min.s32 	%r382, %r378, %r381;
	ld.shared.u32 	%r383, [%r64+316];
	ld.shared.u32 	%r384, [%r61+5056];
	add.s32 	%r385, %r384, %r383;
	min.s32 	%r386, %r382, %r385;
	ld.shared.u32 	%r387, [%r64+320];
	ld.shared.u32 	%r388, [%r61+5120];
	add.s32 	%r389, %r388, %r387;
	min.s32 	%r390, %r386, %r389;
	ld.shared.u32 	%r391, [%r64+324];
	ld.shared.u32 	%r392, [%r61+5184];
	add.s32 	%r393, %r392, %r391;
	min.s32 	%r394, %r390, %r393;
	ld.shared.u32 	%r395, [%r64+328];
	ld.shared.u32 	%r396, [%r61+5248];
	add.s32 	%r397, %r396, %r395;
	min.s32 	%r398, %r394, %r397;
	ld.shared.u32 	%r399, [%r64+332];
	ld.shared.u32 	%r400, [%r61+5312];
	add.s32 	%r401, %r400, %r399;
	min.s32 	%r402, %r398, %r401;
	ld.shared.u32 	%r403, [%r64+336];
	ld.shared.u32 	%r404, [%r61+5376];
	add.s32 	%r405, %r404, %r403;
	min.s32 	%r406, %r402, %r405;
	ld.shared.u32 	%r407, [%r64+340];
	ld.shared.u32 	%r408, [%r61+5440];
	add.s32 	%r409, %r408, %r407;
	min.s32 	%r410, %r406, %r409;
	ld.shared.u32 	%r411, [%r64+344];
	ld.shared.u32 	%r412, [%r61+5504];
	add.s32 	%r413, %r412, %r411;
	min.s32 	%r414, %r410, %r413;
	ld.shared.u32 	%r415, [%r64+348];
	ld.shared.u32 	%r416, [%r61+5568];
	add.s32 	%r417, %r416, %r415;
	min.s32 	%r418, %r414, %r417;
	ld.shared.u32 	%r419, [%r64+352];
	ld.shared.u32 	%r420, [%r61+5632];
	add.s32 	%r421, %r420, %r419;
	min.s32 	%r422, %r418, %r421;
	ld.shared.u32 	%r423, [%r64+356];
	ld.shared.u32 	%r424, [%r61+5696];
	add.s32 	%r425, %r424, %r423;
	min.s32 	%r426, %r422, %r425;
	ld.shared.u32 	%r427, [%r64+360];
	ld.shared.u32 	%r428, [%r61+5760];
	add.s32 	%r429, %r428, %r427;
	min.s32 	%r430, %r426, %r429;
	ld.shared.u32 	%r431, [%r64+364];
	ld.shared.u32 	%r432, [%r61+5824];
	add.s32 	%r433, %r432, %r431;
	min.s32 	%r434, %r430, %r433;
	ld.shared.u32 	%r435, [%r64+368];
	ld.shared.u32 	%r436, [%r61+5888];
	add.s32 	%r437, %r436, %r435;
	min.s32 	%r438, %r434, %r437;
	ld.shared.u32 	%r439, [%r64+372];
	ld.shared.u32 	%r440, [%r61+5952];
	add.s32 	%r441, %r440, %r439;
	min.s32 	%r442, %r438, %r441;
	ld.shared.u32 	%r443, [%r64+376];
	ld.shared.u32 	%r444, [%r61+6016];
	add.s32 	%r445, %r444, %r443;
	min.s32 	%r446, %r442, %r445;
	ld.shared.u32 	%r447, [%r64+380];
	ld.shared.u32 	%r448, [%r61+6080];
	add.s32 	%r449, %r448, %r447;
	min.s32 	%r450, %r446, %r449;
	ld.shared.u32 	%r451, [%r64+384];
	ld.shared.u32 	%r452, [%r61+6144];
	add.s32 	%r453, %r452, %r451;
	min.s32 	%r454, %r450, %r453;
	ld.shared.u32 	%r455, [%r64+388];
	ld.shared.u32 	%r456, [%r61+6208];
	add.s32 	%r457, %r456, %r455;
	min.s32 	%r458, %r454, %r457;
	ld.shared.u32 	%r459, [%r64+392];
	ld.shared.u32 	%r460, [%r61+6272];
	add.s32 	%r461, %r460, %r459;
	min.s32 	%r462, %r458, %r461;
	ld.shared.u32 	%r463, [%r64+396];
	ld.shared.u32 	%r464, [%r61+6336];
	add.s32 	%r465, %r464, %r463;
	min.s32 	%r466, %r462, %r465;
	ld.shared.u32 	%r467, [%r64+400];
	ld.shared.u32 	%r468, [%r61+6400];
	add.s32 	%r469, %r468, %r467;
	min.s32 	%r470, %r466, %r469;
	ld.shared.u32 	%r471, [%r64+404];
	ld.shared.u32 	%r472, [%r61+6464];
	add.s32 	%r473, %r472, %r471;
	min.s32 	%r474, %r470, %r473;
	ld.shared.u32 	%r475, [%r64+408];
	ld.shared.u32 	%r476, [%r61+6528];
	add.s32 	%r477, %r476, %r475;
	min.s32 	%r478, %r474, %r477;
	ld.shared.u32 	%r479, [%r64+412];
	ld.shared.u32 	%r480, [%r61+6592];
	add.s32 	%r481, %r480, %r479;
	min.s32 	%r482, %r478, %r481;
	ld.shared.u32 	%r483, [%r64+416];
	ld.shared.u32 	%r484, [%r61+6656];
	add.s32 	%r485, %r484, %r483;
	min.s32 	%r486, %r482, %r485;
	ld.shared.u32 	%r487, [%r64+420];
	ld.shared.u32 	%r488, [%r61+6720];
	add.s32 	%r489, %r488, %r487;
	min.s32 	%r490, %r486, %r489;
	ld.shared.u32 	%r491, [%r64+424];
	ld.shared.u32 	%r492, [%r61+6784];
	add.s32 	%r493, %r492, %r491;
	min.s32 	%r494, %r490, %r493;
	ld.shared.u32 	%r495, [%r64+428];
	ld.shared.u32 	%r496, [%r61+6848];
	add.s32 	%r497, %r496, %r495;
	min.s32 	%r498, %r494, %r497;
	ld.shared.u32 	%r499, [%r64+432];
	ld.shared.u32 	%r500, [%r61+6912];
	add.s32 	%r501, %r500, %r499;
	min.s32 	%r502, %r498, %r501;
	ld.shared.u32 	%r503, [%r64+436];
	ld.shared.u32 	%r504, [%r61+6976];
	add.s32 	%r505, %r504, %r503;
	min.s32 	%r506, %r502, %r505;
	ld.shared.u32 	%r507, [%r64+440];
	ld.shared.u32 	%r508, [%r61+7040];
	add.s32 	%r509, %r508, %r507;
	min.s32 	%r510, %r506, %r509;
	ld.shared.u32 	%r511, [%r64+444];
	ld.shared.u32 	%r512, [%r61+7104];
	add.s32 	%r513, %r512, %r511;
	min.s32 	%r514, %r510, %r513;
	ld.shared.u32 	%r515, [%r64+448];
	ld.shared.u32 	%r516, [%r61+7168];
	add.s32 	%r517, %r516, %r515;
	min.s32 	%r518, %r514, %r517;
	ld.shared.u32 	%r519, [%r64+452];
	ld.shared.u32 	%r520, [%r61+7232];
	add.s32 	%r521, %r520, %r519;
	min.s32 	%r522, %r518, %r521;
	ld.shared.u32 	%r523, [%r64+456];
	ld.shared.u32 	%r524, [%r61+7296];
	add.s32 	%r525, %r524, %r523;
	min.s32 	%r526, %r522, %r525;
	ld.shared.u32 	%r527, [%r64+460];
	ld.shared.u32 	%r528, [%r61+7360];
	add.s32 	%r529, %r528, %r527;
	min.s32 	%r530, %r526, %r529;
	ld.shared.u32 	%r531, [%r64+464];
	ld.shared.u32 	%r532, [%r61+7424];
	add.s32 	%r533, %r532, %r531;
	min.s32 	%r534, %r530, %r533;
	ld.shared.u32 	%r535, [%r64+468];
	ld.shared.u32 	%r536, [%r61+7488];
	add.s32 	%r537, %r536, %r535;
	min.s32 	%r538, %r534, %r537;
	ld.shared.u32 	%r539, [%r64+472];
	ld.shared.u32 	%r540, [%r61+7552];
	add.s32 	%r541, %r540, %r539;
	min.s32 	%r542, %r538, %r541;
	ld.shared.u32 	%r543, [%r64+476];
	ld.shared.u32 	%r544, [%r61+7616];
	add.s32 	%r545, %r544, %r543;
	min.s32 	%r546, %r542, %r545;
	ld.shared.u32 	%r547, [%r64+480];
	ld.shared.u32 	%r548, [%r61+7680];
	add.s32 	%r549, %r548, %r547;
	min.s32 	%r550, %r546, %r549;
	ld.shared.u32 	%r551, [%r64+484];
	ld.shared.u32 	%r552, [%r61+7744];
	add.s32 	%r553, %r552, %r551;
	min.s32 	%r554, %r550, %r553;
	ld.shared.u32 	%r555, [%r64+488];
	ld.shared.u32 	%r556, [%r61+7808];
	add.s32 	%r557, %r556, %r555;
	min.s32 	%r558, %r554, %r557;
	ld.shared.u32 	%r559, [%r64+492];
	ld.shared.u32 	%r560, [%r61+7872];
	add.s32 	%r561, %r560, %r559;
	min.s32 	%r562, %r558, %r561;
	ld.shared.u32 	%r563, [%r64+496];
	ld.shared.u32 	%r564, [%r61+7936];
	add.s32 	%r565, %r564, %r563;
	min.s32 	%r566, %r562, %r565;
	ld.shared.u32 	%r567, [%r64+500];
	ld.shared.u32 	%r568, [%r61+8000];
	add.s32 	%r569, %r568, %r567;
	min.s32 	%r570, %r566, %r569;
	ld.shared.u32 	%r571, [%r64+504];
	ld.shared.u32 	%r572, [%r61+8064];
	add.s32 	%r573, %r572, %r571;
	min.s32 	%r574, %r570, %r573;
	ld.shared.u32 	%r575, [%r64+508];
	ld.shared.u32 	%r576, [%r61+8128];
	add.s32 	%r577, %r576, %r575;
	min.s32 	%r578, %r574, %r577;
	ld.shared.u32 	%r579, [%r64+512];
	ld.shared.u32 	%r580, [%r61+8192];
	add.s32 	%r581, %r580, %r579;
	min.s32 	%r582, %r578, %r581;
	ld.shared.u32 	%r583, [%r64+516];
	ld.shared.u32 	%r584, [%r61+8256];
	add.s32 	%r585, %r584, %r583;
	min.s32 	%r586, %r582, %r585;
	ld.shared.u32 	%r587, [%r64+520];
	ld.shared.u32 	%r588, [%r61+8320];
	add.s32 	%r589, %r588, %r587;
	min.s32 	%r590, %r586, %r589;
	ld.shared.u32 	%r591, [%r64+524];
	ld.shared.u32 	%r592, [%r61+8384];
	add.s32 	%r593, %r592, %r591;
	min.s32 	%r594, %r590, %r593;
	ld.shared.u32 	%r595, [%r64+528];
	ld.shared.u32 	%r596, [%r61+8448];
	add.s32 	%r597, %r596, %r595;
	min.s32 	%r598, %r594, %r597;
	ld.shared.u32 	%r599, [%r64+532];
	ld.shared.u32 	%r600, [%r61+8512];
	add.s32 	%r601, %r600, %r599;
	min.s32 	%r602, %r598, %r601;
	ld.shared.u32 	%r603, [%r64+536];
	ld.shared.u32 	%r604, [%r61+8576];
	add.s32 	%r605, %r604, %r603;
	min.s32 	%r606, %r602, %r605;
	ld.shared.u32 	%r607, [%r64+540];
	ld.shared.u32 	%r608, [%r61+8640];
	add.s32 	%r609, %r608, %r607;
	min.s32 	%r610, %r606, %r609;
	ld.shared.u32 	%r611, [%r64+544];
	ld.shared.u32 	%r612, [%r61+8704];
	add.s32 	%r613, %r612, %r611;
	min.s32 	%r614, %r610, %r613;
	ld.shared.u32 	%r615, [%r64+548];
	ld.shared.u32 	%r616, [%r61+8768];
	add.s32 	%r617, %r616, %r615;
	min.s32 	%r618, %r614, %r617;
	ld.shared.u32 	%r619, [%r64+552];
	ld.shared.u32 	%r620, [%r61+8832];
	add.s32 	%r621, %r620, %r619;
	min.s32 	%r622, %r618, %r621;
	ld.shared.u32 	%r623, [%r64+556];
	ld.shared.u32 	%r624, [%r61+8896];
	add.s32 	%r625, %r624, %r623;
	min.s32 	%r626, %r622, %r625;
	ld.shared.u32 	%r627, [%r64+560];
	ld.shared.u32 	%r628, [%r61+8960];
	add.s32 	%r629, %r628, %r627;
	min.s32 	%r630, %r626, %r629;
	ld.shared.u32 	%r631, [%r64+564];
	ld.shared.u32 	%r632, [%r61+9024];
	add.s32 	%r633, %r632, %r631;
	min.s32 	%r634, %r630, %r633;
	ld.shared.u32 	%r635, [%r64+568];
	ld.shared.u32 	%r636, [%r61+9088];
	add.s32 	%r637, %r636, %r635;
	min.s32 	%r638, %r634, %r637;
	ld.shared.u32 	%r639, [%r64+572];
	ld.shared.u32 	%r640, [%r61+9152];
	add.s32 	%r641, %r640, %r639;
	min.s32 	%r642, %r638, %r641;
	ld.shared.u32 	%r643, [%r64+576];
	ld.shared.u32 	%r644, [%r61+9216];
	add.s32 	%r645, %r644, %r643;
	min.s32 	%r646, %r642, %r645;
	ld.shared.u32 	%r647, [%r64+580];
	ld.shared.u32 	%r648, [%r61+9280];
	add.s32 	%r649, %r648, %r647;
	min.s32 	%r650, %r646, %r649;
	ld.shared.u32 	%r651, [%r64+584];
	ld.shared.u32 	%r652, [%r61+9344];
	add.s32 	%r653, %r652, %r651;
	min.s32 	%r654, %r650, %r653;
	ld.shared.u32 	%r655, [%r64+588];
	ld.shared.u32 	%r656, [%r61+9408];
	add.s32 	%r657, %r656, %r655;
	min.s32 	%r658, %r654, %r657;
	ld.shared.u32 	%r659, [%r64+592];
	ld.shared.u32 	%r660, [%r61+9472];
	add.s32 	%r661, %r660, %r659;
	min.s32 	%r662, %r658, %r661;
	ld.shared.u32 	%r663, [%r64+596];
	ld.shared.u32 	%r664, [%r61+9536];
	add.s32 	%r665, %r664, %r663;
	min.s32 	%r666, %r662, %r665;
	ld.shared.u32 	%r667, [%r64+600];
	ld.shared.u32 	%r668, [%r61+9600];
	add.s32 	%r669, %r668, %r667;
	min.s32 	%r670, %r666, %r669;
	ld.shared.u32 	%r671, [%r64+604];
	ld.shared.u32 	%r672, [%r61+9664];
	add.s32 	%r673, %r672, %r671;
	min.s32 	%r674, %r670, %r673;
	ld.shared.u32 	%r675, [%r64+608];
	ld.shared.u32 	%r676, [%r61+9728];
	add.s32 	%r677, %r676, %r675;
	min.s32 	%r678, %r674, %r677;
	ld.shared.u32 	%r679, [%r64+612];
	ld.shared.u32 	%r680, [%r61+9792];
	add.s32 	%r681, %r680, %r679;
	min.s32 	%r682, %r678, %r681;
	ld.shared.u32 	%r683, [%r64+616];
	ld.shared.u32 	%r684, [%r61+9856];
	add.s32 	%r685, %r684, %r683;
	min.s32 	%r686, %r682, %r685;
	ld.shared.u32 	%r687, [%r64+620];
	ld.shared.u32 	%r688, [%r61+9920];
	add.s32 	%r689, %r688, %r687;
	min.s32 	%r690, %r686, %r689;
	ld.shared.u32 	%r691, [%r64+624];
	ld.shared.u32 	%r692, [%r61+9984];
	add.s32 	%r693, %r692, %r691;
	min.s32 	%r694, %r690, %r693;
	ld.shared.u32 	%r695, [%r64+628];
	ld.shared.u32 	%r696, [%r61+10048];
	add.s32 	%r697, %r696, %r695;
	min.s32 	%r698, %r694, %r697;
	ld.shared.u32 	%r699, [%r64+632];
	ld.shared.u32 	%r700, [%r61+10112];
	add.s32 	%r701, %r700, %r699;
	min.s32 	%r702, %r698, %r701;
	ld.shared.u32 	%r703, [%r64+636];
	ld.shared.u32 	%r704, [%r61+10176];
	add.s32 	%r705, %r704, %r703;
	min.s32 	%r706, %r702, %r705;
	ld.shared.u32 	%r707, [%r64+640];
	ld.shared.u32 	%r708, [%r61+10240];
	add.s32 	%r709, %r708, %r707;
	min.s32 	%r710, %r706, %r709;
	ld.shared.u32 	%r711, [%r64+644];
	ld.shared.u32 	%r712, [%r61+10304];
	add.s32 	%r713, %r712, %r711;
	min.s32 	%r714, %r710, %r713;
	ld.shared.u32 	%r715, [%r64+648];
	ld.shared.u32 	%r716, [%r61+10368];
	add.s32 	%r717, %r716, %r715;
	min.s32 	%r718, %r714, %r717;
	ld.shared.u32 	%r719, [%r64+652];
	ld.shared.u32 	%r720, [%r61+10432];
	add.s32 	%r721, %r720, %r719;
	min.s32 	%r722, %r718, %r721;
	ld.shared.u32 	%r723, [%r64+656];
	ld.shared.u32 	%r724, [%r61+10496];
	add.s32 	%r725, %r724, %r723;
	min.s32 	%r726, %r722, %r725;
	ld.shared.u32 	%r727, [%r64+660];
	ld.shared.u32 	%r728, [%r61+10560];
	add.s32 	%r729, %r728, %r727;
	min.s32 	%r730, %r726, %r729;
	ld.shared.u32 	%r731, [%r64+664];
	ld.shared.u32 	%r732, [%r61+10624];
	add.s32 	%r733, %r732, %r731;
	min.s32 	%r734, %r730, %r733;
	ld.shared.u32 	%r735, [%r64+668];
	ld.shared.u32 	%r736, [%r61+10688];
	add.s32 	%r737, %r736, %r735;
	min.s32 	%r738, %r734, %r737;
	ld.shared.u32 	%r739, [%r64+672];
	ld.shared.u32 	%r740, [%r61+10752];
	add.s32 	%r741, %r740, %r739;
	min.s32 	%r742, %r738, %r741;
	ld.shared.u32 	%r743, [%r64+676];
	ld.shared.u32 	%r744, [%r61+10816];
	add.s32 	%r745, %r744, %r743;
	min.s32 	%r746, %r742, %r745;
	ld.shared.u32 	%r747, [%r64+680];
	ld.shared.u32 	%r748, [%r61+10880];
	add.s32 	%r749, %r748, %r747;
	min.s32 	%r750, %r746, %r749;
	ld.shared.u32 	%r751, [%r64+684];
	ld.shared.u32 	%r752, [%r61+10944];
	add.s32 	%r753, %r752, %r751;
	min.s32 	%r754, %r750, %r753;
	ld.shared.u32 	%r755, [%r64+688];
	ld.shared.u32 	%r756, [%r61+11008];
	add.s32 	%r757, %r756, %r755;
	min.s32 	%r758, %r754, %r757;
	ld.shared.u32 	%r759, [%r64+692];
	ld.shared.u32 	%r760, [%r61+11072];
	add.s32 	%r761, %r760, %r759;
	min.s32 	%r762, %r758, %r761;
	ld.shared.u32 	%r763, [%r64+696];
	ld.shared.u32 	%r764, [%r61+11136];
	add.s32 	%r765, %r764, %r763;
	min.s32 	%r766, %r762, %r765;
	ld.shared.u32 	%r767, [%r64+700];
	ld.shared.u32 	%r768, [%r61+11200];
	add.s32 	%r769, %r768, %r767;
	min.s32 	%r770, %r766, %r769;
	ld.shared.u32 	%r771, [%r64+704];
	ld.shared.u32 	%r772, [%r61+11264];
	add.s32 	%r773, %r772, %r771;
	min.s32 	%r774, %r770, %r773;
	ld.shared.u32 	%r775, [%r64+708];
	ld.shared.u32 	%r776, [%r61+11328];
	add.s32 	%r777, %r776, %r775;
	min.s32 	%r778, %r774, %r777;
	ld.shared.u32 	%r779, [%r64+712];
	ld.shared.u32 	%r780, [%r61+11392];
	add.s32 	%r781, %r780, %r779;
	min.s32 	%r782, %r778, %r781;
	ld.shared.u32 	%r783, [%r64+716];
	ld.shared.u32 	%r784, [%r61+11456];
	add.s32 	%r785, %r784, %r783;
	min.s32 	%r786, %r782, %r785;
	ld.shared.u32 	%r787, [%r64+720];
	ld.shared.u32 	%r788, [%r61+11520];
	add.s32 	%r789, %r788, %r787;
	min.s32 	%r790, %r786, %r789;
	ld.shared.u32 	%r791, [%r64+724];
	ld.shared.u32 	%r792, [%r61+11584];
	add.s32 	%r793, %r792, %r791;
	min.s32 	%r794, %r790, %r793;
	ld.shared.u32 	%r795, [%r64+728];
	ld.shared.u32 	%r796, [%r61+11648];
	add.s32 	%r797, %r796, %r795;
	min.s32 	%r798, %r794, %r797;
	ld.shared.u32 	%r799, [%r64+732];
	ld.shared.u32 	%r800, [%r61+11712];
	add.s32 	%r801, %r800, %r799;
	min.s32 	%r802, %r798, %r801;
	ld.shared.u32 	%r803, [%r64+736];
	ld.shared.u32 	%r804, [%r61+11776];
	add.s32 	%r805, %r804, %r803;
	min.s32 	%r806, %r802, %r805;
	ld.shared.u32 	%r807, [%r64+740];
	ld.shared.u32 	%r808, [%r61+11840];
	add.s32 	%r809, %r808, %r807;
	min.s32 	%r810, %r806, %r809;
	ld.shared.u32 	%r811, [%r64+744];
	ld.shared.u32 	%r812, [%r61+11904];
	add.s32 	%r813, %r812, %r811;
	min.s32 	%r814, %r810, %r813;
	ld.shared.u32 	%r815, [%r64+748];
	ld.shared.u32 	%r816, [%r61+11968];
	add.s32 	%r817, %r816, %r815;
	min.s32 	%r818, %r814, %r817;
	ld.shared.u32 	%r819, [%r64+752];
	ld.shared.u32 	%r820, [%r61+12032];
	add.s32 	%r821, %r820, %r819;
	min.s32 	%r822, %r818, %r821;
	ld.shared.u32 	%r823, [%r64+756];
	ld.shared.u32 	%r824, [%r61+12096];
	add.s32 	%r825, %r824, %r823;
	min.s32 	%r826, %r822, %r825;
	ld.shared.u32 	%r827, [%r64+760];
	ld.shared.u32 	%r828, [%r61+12160];
	add.s32 	%r829, %r828, %r827;
	min.s32 	%r830, %r826, %r829;
	ld.shared.u32 	%r831, [%r64+764];
	ld.shared.u32 	%r832, [%r61+12224];
	add.s32 	%r833, %r832, %r831;
	min.s32 	%r834, %r830, %r833;
	ld.shared.u32 	%r835, [%r64+768];
	ld.shared.u32 	%r836, [%r61+12288];
	add.s32 	%r837, %r836, %r835;
	min.s32 	%r838, %r834, %r837;
	ld.shared.u32 	%r839, [%r64+772];
	ld.shared.u32 	%r840, [%r61+12352];
	add.s32 	%r841, %r840, %r839;
	min.s32 	%r842, %r838, %r841;
	ld.shared.u32 	%r843, [%r64+776];
	ld.shared.u32 	%r844, [%r61+12416];
	add.s32 	%r845, %r844, %r843;
	min.s32 	%r846, %r842, %r845;
	ld.shared.u32 	%r847, [%r64+780];
	ld.shared.u32 	%r848, [%r61+12480];
	add.s32 	%r849, %r848, %r847;
	min.s32 	%r850, %r846, %r849;
	ld.shared.u32 	%r851, [%r64+784];
	ld.shared.u32 	%r852, [%r61+12544];
	add.s32 	%r853, %r852, %r851;
	min.s32 	%r854, %r850, %r853;
	ld.shared.u32 	%r855, [%r64+788];
	ld.shared.u32 	%r856, [%r61+12608];
	add.s32 	%r857, %r856, %r855;
	min.s32 	%r858, %r854, %r857;
	ld.shared.u32 	%r859, [%r64+792];
	ld.shared.u32 	%r860, [%r61+12672];
	add.s32 	%r861, %r860, %r859;
	min.s32 	%r862, %r858, %r861;
	ld.shared.u32 	%r863, [%r64+796];
	ld.shared.u32 	%r864, [%r61+12736];
	add.s32 	%r865, %r864, %r863;
	min.s32 	%r866, %r862, %r865;
	ld.shared.u32 	%r867, [%r64+800];
	ld.shared.u32 	%r868, [%r61+12800];
	add.s32 	%r869, %r868, %r867;
	min.s32 	%r870, %r866, %r869;
	ld.shared.u32 	%r871, [%r64+804];
	ld.shared.u32 	%r872, [%r61+12864];
	add.s32 	%r873, %r872, %r871;
	min.s32 	%r874, %r870, %r873;
	ld.shared.u32 	%r875, [%r64+808];
	ld.shared.u32 	%r876, [%r61+12928];
	add.s32 	%r877, %r876, %r875;
	min.s32 	%r878, %r874, %r877;
	ld.shared.u32 	%r879, [%r64+812];
	ld.shared.u32 	%r880, [%r61+12992];
	add.s32 	%r881, %r880, %r879;
	min.s32 	%r882, %r878, %r881;
	ld.shared.u32 	%r883, [%r64+816];
	ld.shared.u32 	%r884, [%r61+13056];
	add.s32 	%r885, %r884, %r883;
	min.s32 	%r886, %r882, %r885;
	ld.shared.u32 	%r887, [%r64+820];
	ld.shared.u32 	%r888, [%r61+13120];
	add.s32 	%r889, %r888, %r887;
	min.s32 	%r890, %r886, %r889;
	ld.shared.u32 	%r891, [%r64+824];
	ld.shared.u32 	%r892, [%r61+13184];
	add.s32 	%r893, %r892, %r891;
	min.s32 	%r894, %r890, %r893;
	ld.shared.u32 	%r895, [%r64+828];
	ld.shared.u32 	%r896, [%r61+13248];
	add.s32 	%r897, %r896, %r895;
	min.s32 	%r898, %r894, %r897;
	ld.shared.u32 	%r899, [%r64+832];
	ld.shared.u32 	%r900, [%r61+13312];
	add.s32 	%r901, %r900, %r899;
	min.s32 	%r902, %r898, %r901;
	ld.shared.u32 	%r903, [%r64+836];
	ld.shared.u32 	%r904, [%r61+13376];
	add.s32 	%r905, %r904, %r903;
	min.s32 	%r906, %r902, %r905;
	ld.shared.u32 	%r907, [%r64+840];
	ld.shared.u32 	%r908, [%r61+13440];
	add.s32 	%r909, %r908, %r907;
	min.s32 	%r910, %r906, %r909;
	ld.shared.u32 	%r911, [%r64+844];
	ld.shared.u32 	%r912, [%r61+13504];
	add.s32 	%r913, %r912, %r911;
	min.s32 	%r914, %r910, %r913;
	ld.shared.u32 	%r915, [%r64+848];
	ld.shared.u32 	%r916, [%r61+13568];
	add.s32 	%r917, %r916, %r915;
	min.s32 	%r918, %r914, %r917;
	ld.shared.u32 	%r919, [%r64+852];
	ld.shared.u32 	%r920, [%r61+13632];
	add.s32 	%r921, %r920, %r919;
	min.s32 	%r922, %r918, %r921;
	ld.shared.u32 	%r923, [%r64+856];
	ld.shared.u32 	%r924, [%r61+13696];
	add.s32 	%r925, %r924, %r923;
	min.s32 	%r926, %r922, %r925;
	ld.shared.u32 	%r927, [%r64+860];
	ld.shared.u32 	%r928, [%r61+13760];
	add.s32 	%r929, %r928, %r927;
	min.s32 	%r930, %r926, %r929;
	ld.shared.u32 	%r931, [%r64+864];
	ld.shared.u32 	%r932, [%r61+13824];
	add.s32 	%r933, %r932, %r931;
	min.s32 	%r934, %r930, %r933;
	ld.shared.u32 	%r935, [%r64+868];
	ld.shared.u32 	%r936, [%r61+13888];
	add.s32 	%r937, %r936, %r935;
	min.s32 	%r938, %r934, %r937;
	ld.shared.u32 	%r939, [%r64+872];
	ld.shared.u32 	%r940, [%r61+13952];
	add.s32 	%r941, %r940, %r939;
	min.s32 	%r942, %r938, %r941;
	ld.shared.u32 	%r943, [%r64+876];
	ld.shared.u32 	%r944, [%r61+14016];
	add.s32 	%r945, %r944, %r943;
	min.s32 	%r946, %r942, %r945;
	ld.shared.u32 	%r947, [%r64+880];
	ld.shared.u32 	%r948, [%r61+14080];
	add.s32 	%r949, %r948, %r947;
	min.s32 	%r950, %r946, %r949;
	ld.shared.u32 	%r951, [%r64+884];
	ld.shared.u32 	%r952, [%r61+14144];
	add.s32 	%r953, %r952, %r951;
	min.s32 	%r954, %r950, %r953;
	ld.shared.u32 	%r955, [%r64+888];
	ld.shared.u32 	%r956, [%r61+14208];
	add.s32 	%r957, %r956, %r955;
	min.s32 	%r958, %r954, %r957;
	ld.shared.u32 	%r959, [%r64+892];
	ld.shared.u32 	%r960, [%r61+14272];
	add.s32 	%r961, %r960, %r959;
	min.s32 	%r962, %r958, %r961;
	ld.shared.u32 	%r963, [%r64+896];
	ld.shared.u32 	%r964, [%r61+14336];
	add.s32 	%r965, %r964, %r963;
	min.s32 	%r966, %r962, %r965;
	ld.shared.u32 	%r967, [%r64+900];
	ld.shared.u32 	%r968, [%r61+14400];
	add.s32 	%r969, %r968, %r967;
	min.s32 	%r970, %r966, %r969;
	ld.shared.u32 	%r971, [%r64+904];
	ld.shared.u32 	%r972, [%r61+14464];
	add.s32 	%r973, %r972, %r971;
	min.s32 	%r974, %r970, %r973;
	ld.shared.u32 	%r975, [%r64+908];
	ld.shared.u32 	%r976, [%r61+14528];
	add.s32 	%r977, %r976, %r975;
	min.s32 	%r978, %r974, %r977;
	ld.shared.u32 	%r979, [%r64+912];
	ld.shared.u32 	%r980, [%r61+14592];
	add.s32 	%r981, %r980, %r979;
	min.s32 	%r982, %r978, %r981;
	ld.shared.u32 	%r983, [%r64+916];
	ld.shared.u32 	%r984, [%r61+14656];
	add.s32 	%r985, %r984, %r983;
	min.s32 	%r986, %r982, %r985;
	ld.shared.u32 	%r987, [%r64+920];
	ld.shared.u32 	%r988, [%r61+14720];
	add.s32 	%r989, %r988, %r987;
	min.s32 	%r990, %r986, %r989;
	ld.shared.u32 	%r991, [%r64+924];
	ld.shared.u32 	%r992, [%r61+14784];
	add.s32 	%r993, %r992, %r991;
	min.s32 	%r994, %r990, %r993;
	ld.shared.u32 	%r995, [%r64+928];
	ld.shared.u32 	%r996, [%r61+14848];
	add.s32 	%r997, %r996, %r995;
	min.s32 	%r998, %r994, %r997;
	ld.shared.u32 	%r999, [%r64+932];
	ld.shared.u32 	%r1000, [%r61+14912];
	add.s32 	%r1001, %r1000, %r999;
	min.s32 	%r1002, %r998, %r1001;
	ld.shared.u32 	%r1003, [%r64+936];
	ld.shared.u32 	%r1004, [%r61+14976];
	add.s32 	%r1005, %r1004, %r1003;
	min.s32 	%r1006, %r1002, %r1005;
	ld.shared.u32 	%r1007, [%r64+940];
	ld.shared.u32 	%r1008, [%r61+15040];
	add.s32 	%r1009, %r1008, %r1007;
	min.s32 	%r1010, %r1006, %r1009;
	ld.shared.u32 	%r1011, [%r64+944];
	ld.shared.u32 	%r1012, [%r61+15104];
	add.s32 	%r1013, %r1012, %r1011;
	min.s32 	%r1014, %r1010, %r1013;
	ld.shared.u32 	%r1015, [%r64+948];
	ld.shared.u32 	%r1016, [%r61+15168];
	add.s32 	%r1017, %r1016, %r1015;
	min.s32 	%r1018, %r1014, %r1017;
	ld.shared.u32 	%r1019, [%r64+952];
	ld.shared.u32 	%r1020, [%r61+15232];
	add.s32 	%r1021, %r1020, %r1019;
	min.s32 	%r1022, %r1018, %r1021;
	ld.shared.u32 	%r1023, [%r64+956];
	ld.shared.u32 	%r1024, [%r61+15296];
	add.s32 	%r1025, %r1024, %r1023;
	min.s32 	%r1026, %r1022, %r1025;
	ld.shared.u32 	%r1027, [%r64+960];
	ld.shared.u32 	%r1028, [%r61+15360];
	add.s32 	%r1029, %r1028, %r1027;
	min.s32 	%r1030, %r1026, %r1029;
	ld.shared.u32 	%r1031, [%r64+964];
	ld.shared.u32 	%r1032, [%r61+15424];
	add.s32 	%r1033, %r1032, %r1031;
	min.s32 	%r1034, %r1030, %r1033;
	ld.shared.u32 	%r1035, [%r64+968];
	ld.shared.u32 	%r1036, [%r61+15488];
	add.s32 	%r1037, %r1036, %r1035;
	min.s32 	%r1038, %r1034, %r1037;
	ld.shared.u32 	%r1039, [%r64+972];
	ld.shared.u32 	%r1040, [%r61+15552];
	add.s32 	%r1041, %r1040, %r1039;
	min.s32 	%r1042, %r1038, %r1041;
	ld.shared.u32 	%r1043, [%r64+976];
	ld.shared.u32 	%r1044, [%r61+15616];
	add.s32 	%r1045, %r1044, %r1043;
	min.s32 	%r1046, %r1042, %r1045;
	ld.shared.u32 	%r1047, [%r64+980];
	ld.shared.u32 	%r1048, [%r61+15680];
	add.s32 	%r1049, %r1048, %r1047;
	min.s32 	%r1050, %r1046, %r1049;
	ld.shared.u32 	%r1051, [%r64+984];
	ld.shared.u32 	%r1052, [%r61+15744];
	add.s32 	%r1053, %r1052, %r1051;
	min.s32 	%r1054, %r1050, %r1053;
	ld.shared.u32 	%r1055, [%r64+988];
	ld.shared.u32 	%r1056, [%r61+15808];
	add.s32 	%r1057, %r1056, %r1055;
	min.s32 	%r1058, %r1054, %r1057;
	ld.shared.u32 	%r1059, [%r64+992];
	ld.shared.u32 	%r1060, [%r61+15872];
	add.s32 	%r1061, %r1060, %r1059;
	min.s32 	%r1062, %r1058, %r1061;
	ld.shared.u32 	%r1063, [%r64+996];
	ld.shared.u32 	%r1064, [%r61+15936];
	add.s32 	%r1065, %r1064, %r1063;
	min.s32 	%r1066, %r1062, %r1065;
	ld.shared.u32 	%r1067, [%r64+1000];
	ld.shared.u32 	%r1068, [%r61+16000];
	add.s32 	%r1069, %r1068, %r1067;
	min.s32 	%r1070, %r1066, %r1069;
	ld.shared.u32 	%r1071, [%r64+1004];
	ld.shared.u32 	%r1072, [%r61+16064];
	add.s32 	%r1073, %r1072, %r1071;
	min.s32 	%r1074, %r1070, %r1073;
	ld.shared.u32 	%r1075, [%r64+1008];
	ld.shared.u32 	%r1076, [%r61+16128];
	add.s32 	%r1077, %r1076, %r1075;
	min.s32 	%r1078, %r1074, %r1077;
	ld.shared.u32 	%r1079, [%r64+1012];
	ld.shared.u32 	%r1080, [%r61+16192];
	add.s32 	%r1081, %r1080, %r1079;
	min.s32 	%r1082, %r1078, %r1081;
	ld.shared.u32 	%r1083, [%r64+1016];
	ld.shared.u32 	%r1084, [%r61+16256];
	add.s32 	%r1085, %r1084, %r1083;
	min.s32 	%r1086, %r1082, %r1085;
	ld.shared.u32 	%r1087, [%r64+1020];
	ld.shared.u32 	%r1088, [%r61+16320];
	add.s32 	%r1089, %r1088, %r1087;
	min.s32 	%r1090, %r1086, %r1089;
	st.global.u32 	[%rd8], %r1090;
$L__BB1_12:
	ret;

}


// ===== COMPILED SASS (sm_100) =====

	.target	sm_100

	.elftype	@"ET_EXEC"


//--------------------- .note.nv.tkinfo           --------------------------
	.section	.note.nv.tkinfo,"",@"SHT_NOTE"
	.sectionflags	@"SHF_NOTE_NV_TKINFO"
	.tkinfo
        /*0018*/ 	.word	0x00000002
        /*0030*/ 	.string	""
        /*0030*/ 	.string	"ptxas"
        /*0030*/ 	.string	"Cuda compilation tools, release 13.0, V13.0.88"
        /*0030*/ 	.string	"Build cuda_13.0.r13.0/compiler.36424714_0"
        /*0030*/ 	.string	"-arch sm_100 -m 64 "



//--------------------- .note.nv.cuinfo           --------------------------
	.section	.note.nv.cuinfo,"",@"SHT_NOTE"
	.sectionflags	@"SHF_NOTE_NV_CUINFO"
        /*0018*/ 	.short	0x0002
        /*001a*/ 	.short	0x0064
        /*001c*/ 	.short	0x0082
	.zero		2


//--------------------- .nv.info                  --------------------------
	.section	.nv.info,"",@"SHT_CUDA_INFO"
	.align	4


	//----- nvinfo : EIATTR_REGCOUNT
	.align		4
        /*0000*/ 	.byte	0x04, 0x2f
        /*0002*/ 	.short	(.L_1 - .L_0)
	.align		4
.L_0:
        /*0004*/ 	.word	index@(_Z13kernel_singlePiiiiiii)
        /*0008*/ 	.word	0x0000000e


	//----- nvinfo : EIATTR_FRAME_SIZE
	.align		4
.L_1:
        /*000c*/ 	.byte	0x04, 0x11
        /*000e*/ 	.short	(.L_3 - .L_2)
	.align		4
.L_2:
        /*0010*/ 	.word	index@(_Z13kernel_singlePiiiiiii)
        /*0014*/ 	.word	0x00000000


	//----- nvinfo : EIATTR_REGCOUNT
	.align		4
.L_3:
        /*0018*/ 	.byte	0x04, 0x2f
        /*001a*/ 	.short	(.L_5 - .L_4)
	.align		4
.L_4:
        /*001c*/ 	.word	index@(_Z15kernel_multiplePiiiiiiii)
        /*0020*/ 	.word	0x0000001f


	//----- nvinfo : EIATTR_FRAME_SIZE
	.align		4
.L_5:
        /*0024*/ 	.byte	0x04, 0x11
        /*0026*/ 	.short	(.L_7 - .L_6)
	.align		4
.L_6:
        /*0028*/ 	.word	index@(_Z15kernel_multiplePiiiiiiii)
        /*002c*/ 	.word	0x00000000


	//----- nvinfo : EIATTR_MIN_STACK_SIZE
	.align		4
.L_7:
        /*0030*/ 	.byte	0x04, 0x12
        /*0032*/ 	.short	(.L_9 - .L_8)
	.align		4
.L_8:
        /*0034*/ 	.word	index@(_Z15kernel_multiplePiiiiiiii)
        /*0038*/ 	.word	0x00000000


	//----- nvinfo : EIATTR_MIN_STACK_SIZE
	.align		4
.L_9:
        /*003c*/ 	.byte	0x04, 0x12
        /*003e*/ 	.short	(.L_11 - .L_10)
	.align		4
.L_10:
        /*0040*/ 	.word	index@(_Z13kernel_singlePiiiiiii)
        /*0044*/ 	.word	0x00000000
.L_11:


//--------------------- .nv.compat                --------------------------
	.section	.nv.compat,"",@"SHT_CUDA_COMPAT_INFO"
	.align	4
        /*0000*/ 	.byte	0x02, 0x09, 0x00, 0x00, 0x02, 0x02, 0x01, 0x00, 0x02, 0x05, 0x05, 0x00, 0x03, 0x07, 0x01, 0x01
        /*0010*/ 	.byte	0x02, 0x03, 0x00, 0x00, 0x02, 0x06, 0x01, 0x00, 0x04, 0x0b, 0x08, 0x00, 0x09, 0x00, 0x00, 0x00
        /*0020*/ 	.byte	0x00, 0x00, 0x00, 0x00


//--------------------- .nv.info._Z15kernel_multiplePiiiiiiii --------------------------
	.section	.nv.info._Z15kernel_multiplePiiiiiiii,"",@"SHT_CUDA_INFO"
	.sectionflags	@""
	.align	4


	//----- nvinfo : EIATTR_CUDA_API_VERSION
	.align		4
        /*0000*/ 	.byte	0x04, 0x37
        /*0002*/ 	.short	(.L_13 - .L_12)
.L_12:
        /*0004*/ 	.word	0x00000082


	//----- nvinfo : EIATTR_KPARAM_INFO
	.align		4
.L_13:
        /*0008*/ 	.byte	0x04, 0x17
        /*000a*/ 	.short	(.L_15 - .L_14)
.L_14:
        /*000c*/ 	.word	0x00000000
        /*0010*/ 	.short	0x0007
        /*0012*/ 	.short	0x0020
        /*0014*/ 	.byte	0x00, 0xf0, 0x11, 0x00


	//----- nvinfo : EIATTR_KPARAM_INFO
	.align		4
.L_15:
        /*0018*/ 	.byte	0x04, 0x17
        /*001a*/ 	.short	(.L_17 - .L_16)
.L_16:
        /*001c*/ 	.word	0x00000000
        /*0020*/ 	.short	0x0006
        /*0022*/ 	.short	0x001c
        /*0024*/ 	.byte	0x00, 0xf0, 0x11, 0x00


	//----- nvinfo : EIATTR_KPARAM_INFO
	.align		4
.L_17:
        /*0028*/ 	.byte	0x04, 0x17
        /*002a*/ 	.short	(.L_19 - .L_18)
.L_18:
        /*002c*/ 	.word	0x00000000
        /*0030*/ 	.short	0x0005
        /*0032*/ 	.short	0x0018
        /*0034*/ 	.byte	0x00, 0xf0, 0x11, 0x00


	//----- nvinfo : EIATTR_KPARAM_INFO
	.align		4
.L_19:
        /*0038*/ 	.byte	0x04, 0x17
        /*003a*/ 	.short	(.L_21 - .L_20)
.L_20:
        /*003c*/ 	.word	0x00000000
        /*0040*/ 	.short	0x0004
        /*0042*/ 	.short	0x0014
        /*0044*/ 	.byte	0x00, 0xf0, 0x11, 0x00


	//----- nvinfo : EIATTR_KPARAM_INFO
	.align		4
.L_21:
        /*0048*/ 	.byte	0x04, 0x17
        /*004a*/ 	.short	(.L_23 - .L_22)
.L_22:
        /*004c*/ 	.word	0x00000000
        /*0050*/ 	.short	0x0003
        /*0052*/ 	.short	0x0010
        /*0054*/ 	.byte	0x00, 0xf0, 0x11, 0x00


	//----- nvinfo : EIATTR_KPARAM_INFO
	.align		4
.L_23:
        /*0058*/ 	.byte	0x04, 0x17
        /*005a*/ 	.short	(.L_25 - .L_24)
.L_24:
        /*005c*/ 	.word	0x00000000
        /*0060*/ 	.short	0x0002
        /*0062*/ 	.short	0x000c
        /*0064*/ 	.byte	0x00, 0xf0, 0x11, 0x00


	//----- nvinfo : EIATTR_KPARAM_INFO
	.align		4
.L_25:
        /*0068*/ 	.byte	0x04, 0x17
        /*006a*/ 	.short	(.L_27 - .L_26)
.L_26:
        /*006c*/ 	.word	0x00000000
        /*0070*/ 	.short	0x0001
        /*0072*/ 	.short	0x0008
        /*0074*/ 	.byte	0x00, 0xf0, 0x11, 0x00


	//----- nvinfo : EIATTR_KPARAM_INFO
	.align		4
.L_27:
        /*0078*/ 	.byte	0x04, 0x17
        /*007a*/ 	.short	(.L_29 - .L_28)
.L_28:
        /*007c*/ 	.word	0x00000000
        /*0080*/ 	.short	0x0000
        /*0082*/ 	.short	0x0000
        /*0084*/ 	.byte	0x00, 0xf5, 0x21, 0x00


	//----- nvinfo : EIATTR_SPARSE_MMA_MASK
	.align		4
.L_29:
        /*0088*/ 	.byte	0x03, 0x50
        /*008a*/ 	.short	0x0000


	//----- nvinfo : EIATTR_MAXREG_COUNT
	.align		4
        /*008c*/ 	.byte	0x03, 0x1b
        /*008e*/ 	.short	0x00ff


	//----- nvinfo : EIATTR_NUM_BARRIERS
	.align		4
        /*0090*/ 	.byte	0x02, 0x4c
        /*0092*/ 	.byte	0x01
	.zero		1


	//----- nvinfo : EIATTR_MERCURY_ISA_VERSION
	.align		4
        /*0094*/ 	.byte	0x03, 0x5f
        /*0096*/ 	.short	0x0101


	//----- nvinfo : EIATTR_VRC_CTA_INIT_COUNT
	.align		4
        /*0098*/ 	.byte	0x02, 0x4a
	.zero		1
	.zero		1


	//----- nvinfo : EIATTR_EXIT_INSTR_OFFSETS
	.align		4
        /*009c*/ 	.byte	0x04, 0x1c
        /*009e*/ 	.short	(.L_31 - .L_30)


	//   ....[0]....
.L_30:
        /*00a0*/ 	.word	0x000004e0


	//   ....[1]....
        /*00a4*/ 	.word	0x000029c0


	//----- nvinfo : EIATTR_CRS_STACK_SIZE
	.align		4
.L_31:
        /*00a8*/ 	.byte	0x04, 0x1e
        /*00aa*/ 	.short	(.L_33 - .L_32)
.L_32:
        /*00ac*/ 	.word	0x00000000


	//----- nvinfo : EIATTR_CBANK_PARAM_SIZE
	.align		4
.L_33:
        /*00b0*/ 	.byte	0x03, 0x19
        /*00b2*/ 	.short	0x0024


	//----- nvinfo : EIATTR_PARAM_CBANK
	.align		4
        /*00b4*/ 	.byte	0x04, 0x0a
        /*00b6*/ 	.short	(.L_35 - .L_34)
	.align		4
.L_34:
        /*00b8*/ 	.word	index@(.nv.constant0._Z15kernel_multiplePiiiiiiii)
        /*00bc*/ 	.short	0x0380
        /*00be*/ 	.short	0x0024


	//----- nvinfo : EIATTR_SW_WAR
	.align		4
.L_35:
        /*00c0*/ 	.byte	0x04, 0x36
        /*00c2*/ 	.short	(.L_37 - .L_36)
.L_36:
        /*00c4*/ 	.word	0x00000008
.L_37:


//--------------------- .nv.info._Z13kernel_singlePiiiiiii --------------------------
	.section	.nv.info._Z13kernel_singlePiiiiiii,"",@"SHT_CUDA_INFO"
	.sectionflags	@""
	.align	4


	//----- nvinfo : EIATTR_CUDA_API_VERSION
	.align		4
        /*0000*/ 	.byte	0x04, 0x37
        /*0002*/ 	.short	(.L_39 - .L_38)
.L_38:
        /*0004*/ 	.word	0x00000082


	//----- nvinfo : EIATTR_KPARAM_INFO
	.align		4
.L_39:
        /*0008*/ 	.byte	0x04, 0x17
        /*000a*/ 	.short	(.L_41 - .L_40)
.L_40:
        /*000c*/ 	.word	0x00000000
        /*0010*/ 	.short	0x0006
        /*0012*/ 	.short	0x001c
        /*0014*/ 	.byte	0x00, 0xf0, 0x11, 0x00


	//----- nvinfo : EIATTR_KPARAM_INFO
	.align		4
.L_41:
        /*0018*/ 	.byte	0x04, 0x17
        /*001a*/ 	.short	(.L_43 - .L_42)
.L_42:
        /*001c*/ 	.word	0x00000000
        /*0020*/ 	.short	0x0005
        /*0022*/ 	.short	0x0018
        /*0024*/ 	.byte	0x00, 0xf0, 0x11, 0x00


	//----- nvinfo : EIATTR_KPARAM_INFO
	.align		4
.L_43:
        /*0028*/ 	.byte	0x04, 0x17
        /*002a*/ 	.short	(.L_45 - .L_44)
.L_44:
        /*002c*/ 	.word	0x00000000
        /*0030*/ 	.short	0x0004
        /*0032*/ 	.short	0x0014
        /*0034*/ 	.byte	0x00, 0xf0, 0x11, 0x00


	//----- nvinfo : EIATTR_KPARAM_INFO
	.align		4
.L_45:
        /*0038*/ 	.byte	0x04, 0x17
        /*003a*/ 	.short	(.L_47 - .L_46)
.L_46:
        /*003c*/ 	.word	0x00000000
        /*0040*/ 	.short	0x0003
        /*0042*/ 	.short	0x0010
        /*0044*/ 	.byte	0x00, 0xf0, 0x11, 0x00


	//----- nvinfo : EIATTR_KPARAM_INFO
	.align		4
.L_47:
        /*0048*/ 	.byte	0x04, 0x17
        /*004a*/ 	.short	(.L_49 - .L_48)
.L_48:
        /*004c*/ 	.word	0x00000000
        /*0050*/ 	.short	0x0002
        /*0052*/ 	.short	0x000c
        /*0054*/ 	.byte	0x00, 0xf0, 0x11, 0x00


	//----- nvinfo : EIATTR_KPARAM_INFO
	.align		4
.L_49:
        /*0058*/ 	.byte	0x04, 0x17
        /*005a*/ 	.short	(.L_51 - .L_50)
.L_50:
        /*005c*/ 	.word	0x00000000
        /*0060*/ 	.short	0x0001
        /*0062*/ 	.short	0x0008
        /*0064*/ 	.byte	0x00, 0xf0, 0x11, 0x00


	//----- nvinfo : EIATTR_KPARAM_INFO
	.align		4
.L_51:
        /*0068*/ 	.byte	0x04, 0x17
        /*006a*/ 	.short	(.L_53 - .L_52)
.L_52:
        /*006c*/ 	.word	0x00000000
        /*0070*/ 	.short	0x0000
        /*0072*/ 	.short	0x0000
        /*0074*/ 	.byte	0x00, 0xf5, 0x21, 0x00


	//----- nvinfo : EIATTR_SPARSE_MMA_MASK
	.align		4
.L_53:
        /*0078*/ 	.byte	0x03, 0x50
        /*007a*/ 	.short	0x0000


	//----- nvinfo : EIATTR_MAXREG_COUNT
	.align		4
        /*007c*/ 	.byte	0x03, 0x1b
        /*007e*/ 	.short	0x00ff


	//----- nvinfo : EIATTR_MERCURY_ISA_VERSION
	.align		4
        /*0080*/ 	.byte	0x03, 0x5f
        /*0082*/ 	.short	0x0101


	//----- nvinfo : EIATTR_VRC_CTA_INIT_COUNT
	.align		4
        /*0084*/ 	.byte	0x02, 0x4a
	.zero		1
	.zero		1


	//----- nvinfo : EIATTR_EXIT_INSTR_OFFSETS
	.align		4
        /*0088*/ 	.byte	0x04, 0x1c
        /*008a*/ 	.short	(.L_55 - .L_54)


	//   ....[0]....
.L_54:
        /*008c*/ 	.word	0x00000100


	//   ....[1]....
        /*0090*/ 	.word	0x00000200


	//----- nvinfo : EIATTR_CBANK_PARAM_SIZE
	.align		4
.L_55:
        /*0094*/ 	.byte	0x03, 0x19
        /*0096*/ 	.short	0x0020


	//----- nvinfo : EIATTR_PARAM_CBANK
	.align		4
        /*0098*/ 	.byte	0x04, 0x0a
        /*009a*/ 	.short	(.L_57 - .L_56)
	.align		4
.L_56:
        /*009c*/ 	.word	index@(.nv.constant0._Z13kernel_singlePiiiiiii)
        /*00a0*/ 	.short	0x0380
        /*00a2*/ 	.short	0x0020


	//----- nvinfo : EIATTR_SW_WAR
	.align		4
.L_57:
        /*00a4*/ 	.byte	0x04, 0x36
        /*00a6*/ 	.short	(.L_59 - .L_58)
.L_58:
        /*00a8*/ 	.word	0x00000008
.L_59:


//--------------------- .nv.callgraph             --------------------------
	.section	.nv.callgraph,"",@"SHT_CUDA_CALLGRAPH"
	.align	4
	.sectionentsize	8
	.align		4
        /*0000*/ 	.word	0x00000000
	.align		4
        /*0004*/ 	.word	0xffffffff
	.align		4
        /*0008*/ 	.word	0x00000000
	.align		4
        /*000c*/ 	.word	0xfffffffe
	.align		4
        /*0010*/ 	.word	0x00000000
	.align		4
        /*0014*/ 	.word	0xfffffffd
	.align		4
        /*0018*/ 	.word	0x00000000
	.align		4
        /*001c*/ 	.word	0xfffffffc


//--------------------- .text._Z15kernel_multiplePiiiiiiii --------------------------
	.section	.text._Z15kernel_multiplePiiiiiiii,"ax",@progbits
	.align	128
        .global         _Z15kernel_multiplePiiiiiiii
        .type           _Z15kernel_multiplePiiiiiiii,@function
        .size           _Z15kernel_multiplePiiiiiiii,(.L_x_8 - _Z15kernel_multiplePiiiiiiii)
        .other          _Z15kernel_multiplePiiiiiiii,@"STO_CUDA_ENTRY STV_DEFAULT"
_Z15kernel_multiplePiiiiiiii:
.text._Z15kernel_multiplePiiiiiiii:
[----:B------:R-:W-:Y:S01]  /*0000*/  LDC R1, c[0x0][0x37c] ;  /* 0x0000df00ff017b82 */ /* 0x000fe20000000800 */
[----:B------:R-:W0:Y:S07]  /*0010*/  S2R R0, SR_TID.X ;  /* 0x0000000000007919 */ /* 0x000e2e0000002100 */
[----:B------:R-:W1:Y:S01]  /*0020*/  S2UR UR5, SR_CTAID.X ;  /* 0x00000000000579c3 */ /* 0x000e620000002500 */
[----:B------:R-:W1:Y:S01]  /*0030*/  LDCU UR4, c[0x0][0x360] ;  /* 0x00006c00ff0477ac */ /* 0x000e620008000800 */
[----:B------:R-:W-:Y:S01]  /*0040*/  BSSY.RECONVERGENT B0, `(.L_x_0) ;  /* 0x0000026000007945 */ /* 0x000fe20003800200 */
[----:B------:R-:W2:Y:S01]  /*0050*/  S2R R3, SR_TID.Y ;  /* 0x0000000000037919 */ /* 0x000ea20000002200 */
[----:B------:R-:W3:Y:S01]  /*0060*/  LDCU UR6, c[0x0][0x364] ;  /* 0x00006c80ff0677ac */ /* 0x000ee20008000800 */
[----:B------:R-:W3:Y:S03]  /*0070*/  S2R R2, SR_CTAID.Y ;  /* 0x0000000000027919 */ /* 0x000ee60000002600 */
[----:B------:R-:W4:Y:S01]  /*0080*/  LDC R7, c[0x0][0x390] ;  /* 0x0000e400ff077b82 */ /* 0x000f220000000800 */
[----:B------:R-:W5:Y:S01]  /*0090*/  LDCU UR7, c[0x0][0x38c] ;  /* 0x00007180ff0777ac */ /* 0x000f620008000800 */
[----:B------:R-:W2:Y:S01]  /*00a0*/  LDCU.64 UR8, c[0x0][0x358] ;  /* 0x00006b00ff0877ac */ /* 0x000ea20008000a00 */
[----:B------:R-:W2:Y:S01]  /*00b0*/  LDCU UR11, c[0x0][0x388] ;  /* 0x00007100ff0b77ac */ /* 0x000ea20008000800 */
[----:B-1----:R-:W-:Y:S01]  /*00c0*/  UIMAD UR4, UR4, UR5, URZ ;  /* 0x00000005040472a4 */ /* 0x002fe2000f8e02ff */
[----:B0-----:R-:W-:-:S02]  /*00d0*/  ISETP.GT.U32.AND P1, PT, R0, 0xff, PT ;  /* 0x000000ff0000780c */ /* 0x001fc40003f24070 */
[----:B--2---:R-:W-:Y:S01]  /*00e0*/  ISETP.GT.U32.AND P0, PT, R3, 0xff, PT ;  /* 0x000000ff0300780c */ /* 0x004fe20003f04070 */
[----:B---3--:R-:W-:Y:S02]  /*00f0*/  IMAD R5, R2, UR6, R3 ;  /* 0x0000000602057c24 */ /* 0x008fe4000f8e0203 */
[----:B----4-:R-:W-:Y:S02]  /*0100*/  IADD3 R2, PT, PT, R7, UR4, R0 ;  /* 0x0000000407027c10 */ /* 0x010fe4000fffe000 */
[----:B-----5:R-:W-:-:S06]  /*0110*/  VIADD R5, R5, UR7 ;  /* 0x0000000705057c36 */ /* 0x020fcc0008000000 */
[----:B------:R-:W-:Y:S05]  /*0120*/  @P1 BRA `(.L_x_1) ;  /* 0x00000000005c1947 */ /* 0x000fea0003800000 */
[----:B------:R-:W0:Y:S01]  /*0130*/  S2UR UR6, SR_CgaCtaId ;  /* 0x00000000000679c3 */ /* 0x000e220000008800 */
[----:B------:R-:W1:Y:S01]  /*0140*/  LDCU UR7, c[0x0][0x39c] ;  /* 0x00007380ff0777ac */ /* 0x000e620008000800 */
[--C-:B------:R-:W-:Y:S02]  /*0150*/  IMAD R4, R3, 0x100, R0.reuse ;  /* 0x0000010003047824 */ /* 0x100fe400078e0200 */
[----:B------:R-:W-:Y:S01]  /*0160*/  IMAD.MOV.U32 R12, RZ, RZ, R0 ;  /* 0x000000ffff0c7224 */ /* 0x000fe200078e0000 */
[----:B------:R-:W2:Y:S03]  /*0170*/  LDCU UR10, c[0x0][0x388] ;  /* 0x00007100ff0a77ac */ /* 0x000ea60008000800 */
[----:B------:R-:W3:Y:S01]  /*0180*/  LDC.64 R6, c[0x0][0x380] ;  /* 0x0000e000ff067b82 */ /* 0x000ee20000000a00 */
[----:B------:R-:W-:Y:S01]  /*0190*/  UMOV UR5, 0x400 ;  /* 0x0000040000057882 */ /* 0x000fe20000000000 */
[----:B-1----:R-:W-:-:S04]  /*01a0*/  VIADD R10, R0, UR7 ;  /* 0x00000007000a7c36 */ /* 0x002fc80008000000 */
[----:B--2---:R-:W-:Y:S01]  /*01b0*/  IMAD R11, R5, UR10, R10 ;  /* 0x0000000a050b7c24 */ /* 0x004fe2000f8e020a */
[----:B0-----:R-:W-:-:S06]  /*01c0*/  ULEA UR5, UR6, UR5, 0x18 ;  /* 0x0000000506057291 */ /* 0x001fcc000f8ec0ff */
[----:B------:R-:W-:-:S07]  /*01d0*/  LEA R4, R4, UR5, 0x2 ;  /* 0x0000000504047c11 */ /* 0x000fce000f8e10ff */
.L_x_2:
[----:B------:R-:W-:Y:S01]  /*01e0*/  VIMNMX R8, PT, PT, R5, R10, !PT ;  /* 0x0000000a05087248 */ /* 0x000fe20007fe0100 */
[----:B------:R-:W-:-:S03]  /*01f0*/  IMAD.MOV.U32 R13, RZ, RZ, 0x3fffffff ;  /* 0x3fffffffff0d7424 */ /* 0x000fc600078e00ff */
[----:B------:R-:W-:Y:S01]  /*0200*/  ISETP.GE.AND P1, PT, R8, UR11, PT ;  /* 0x0000000b08007c0c */ /* 0x000fe2000bf26270 */
[----:B---3--:R-:W-:-:S12]  /*0210*/  IMAD.WIDE R8, R11, 0x4, R6 ;  /* 0x000000040b087825 */ /* 0x008fd800078e0206 */
[----:B------:R-:W2:Y:S01]  /*0220*/  @!P1 LDG.E R13, desc[UR8][R8.64] ;  /* 0x00000008080d9981 */ /* 0x000ea2000c1e1900 */
[C---:B------:R-:W-:Y:S01]  /*0230*/  ISETP.GE.U32.AND P1, PT, R12.reuse, 0xf0, PT ;  /* 0x000000f00c00780c */ /* 0x040fe20003f26070 */
[----:B------:R-:W-:Y:S02]  /*0240*/  VIADD R12, R12, 0x10 ;  /* 0x000000100c0c7836 */ /* 0x000fe40000000000 */
[----:B------:R-:W-:Y:S02]  /*0250*/  VIADD R11, R11, 0x10 ;  /* 0x000000100b0b7836 */ /* 0x000fe40000000000 */
[----:B------:R-:W-:Y:S01]  /*0260*/  VIADD R10, R10, 0x10 ;  /* 0x000000100a0a7836 */ /* 0x000fe20000000000 */
[----:B--2---:R0:W-:Y:S02]  /*0270*/  STS [R4], R13 ;  /* 0x0000000d04007388 */ /* 0x0041e40000000800 */
[----:B0-----:R-:W-:-:S05]  /*0280*/  VIADD R4, R4, 0x40 ;  /* 0x0000004004047836 */ /* 0x001fca0000000000 */
[----:B------:R-:W-:Y:S05]  /*0290*/  @!P1 BRA `(.L_x_2) ;  /* 0xfffffffc00d09947 */ /* 0x000fea000383ffff */
.L_x_1:
[----:B------:R-:W-:Y:S05]  /*02a0*/  BSYNC.RECONVERGENT B0 ;  /* 0x0000000000007941 */ /* 0x000fea0003800200 */
.L_x_0:
[----:B------:R-:W-:Y:S04]  /*02b0*/  BSSY.RECONVERGENT B0, `(.L_x_3) ;  /* 0x000001d000007945 */ /* 0x000fe80003800200 */
[----:B------:R-:W-:Y:S05]  /*02c0*/  @P0 BRA `(.L_x_4) ;  /* 0x00000000006c0947 */ /* 0x000fea0003800000 */
[----:B------:R-:W0:Y:S01]  /*02d0*/  S2UR UR6, SR_CgaCtaId ;  /* 0x00000000000679c3 */ /* 0x000e220000008800 */
[----:B------:R-:W1:Y:S01]  /*02e0*/  LDCU UR7, c[0x0][0x39c] ;  /* 0x00007380ff0777ac */ /* 0x000e620008000800 */
[----:B------:R-:W-:Y:S02]  /*02f0*/  IMAD R4, R3, 0x10, R0 ;  /* 0x0000001003047824 */ /* 0x000fe400078e0200 */
[----:B------:R-:W-:Y:S01]  /*0300*/  IMAD.MOV.U32 R8, RZ, RZ, R3 ;  /* 0x000000ffff087224 */ /* 0x000fe200078e0003 */
[----:B------:R-:W2:Y:S03]  /*0310*/  LDCU UR10, c[0x0][0x388] ;  /* 0x00007100ff0a77ac */ /* 0x000ea60008000800 */
[----:B------:R-:W3:Y:S01]  /*0320*/  LDC R7, c[0x0][0x390] ;  /* 0x0000e400ff077b82 */ /* 0x000ee20000000800 */
[----:B------:R-:W-:Y:S02]  /*0330*/  UMOV UR5, 0x400 ;  /* 0x0000040000057882 */ /* 0x000fe40000000000 */
[----:B------:R-:W-:-:S05]  /*0340*/  UIADD3 UR5, UPT, UPT, UR5, 0x8000, URZ ;  /* 0x0000800005057890 */ /* 0x000fca000fffe0ff */
[----:B------:R-:W4:Y:S01]  /*0350*/  LDC R10, c[0x0][0x388] ;  /* 0x0000e200ff0a7b82 */ /* 0x000f220000000800 */
[----:B-1----:R-:W-:Y:S01]  /*0360*/  VIADD R9, R3, UR7 ;  /* 0x0000000703097c36 */ /* 0x002fe20008000000 */
[----:B0-----:R-:W-:-:S06]  /*0370*/  ULEA UR5, UR6, UR5, 0x18 ;  /* 0x0000000506057291 */ /* 0x001fcc000f8ec0ff */
[----:B------:R-:W-:Y:S02]  /*0380*/  LEA R4, R4, UR5, 0x2 ;  /* 0x0000000504047c11 */ /* 0x000fe4000f8e10ff */
[----:B---3--:R-:W-:-:S05]  /*0390*/  IADD3 R2, PT, PT, R7, UR4, R0 ;  /* 0x0000000407027c10 */ /* 0x008fca000fffe000 */
[----:B--2---:R-:W-:-:S07]  /*03a0*/  IMAD R11, R9, UR10, R2 ;  /* 0x0000000a090b7c24 */ /* 0x004fce000f8e0202 */
.L_x_5:
[----:B------:R-:W-:Y:S01]  /*03b0*/  VIMNMX R6, PT, PT, R2, R9, !PT ;  /* 0x0000000902067248 */ /* 0x000fe20007fe0100 */
[----:B------:R-:W-:-:S03]  /*03c0*/  IMAD.MOV.U32 R13, RZ, RZ, 0x3fffffff ;  /* 0x3fffffffff0d7424 */ /* 0x000fc600078e00ff */
[----:B----4-:R-:W-:-:S13]  /*03d0*/  ISETP.GE.AND P0, PT, R6, R10, PT ;  /* 0x0000000a0600720c */ /* 0x010fda0003f06270 */
[----:B------:R-:W0:Y:S02]  /*03e0*/  @!P0 LDC.64 R6, c[0x0][0x380] ;  /* 0x0000e000ff068b82 */ /* 0x000e240000000a00 */
[----:B0-----:R-:W-:-:S05]  /*03f0*/  @!P0 IMAD.WIDE R6, R11, 0x4, R6 ;  /* 0x000000040b068825 */ /* 0x001fca00078e0206 */
[----:B------:R-:W2:Y:S01]  /*0400*/  @!P0 LDG.E R13, desc[UR8][R6.64] ;  /* 0x00000008060d8981 */ /* 0x000ea2000c1e1900 */
[C---:B------:R-:W-:Y:S01]  /*0410*/  ISETP.GE.U32.AND P0, PT, R8.reuse, 0xe0, PT ;  /* 0x000000e00800780c */ /* 0x040fe20003f06070 */
[----:B------:R-:W-:Y:S02]  /*0420*/  VIADD R8, R8, 0x20 ;  /* 0x0000002008087836 */ /* 0x000fe40000000000 */
[----:B------:R-:W-:Y:S02]  /*0430*/  VIADD R9, R9, 0x20 ;  /* 0x0000002009097836 */ /* 0x000fe40000000000 */
[----:B------:R-:W-:Y:S01]  /*0440*/  IMAD R11, R10, 0x20, R11 ;  /* 0x000000200a0b7824 */ /* 0x000fe200078e020b */
[----:B--2---:R0:W-:Y:S02]  /*0450*/  STS [R4], R13 ;  /* 0x0000000d04007388 */ /* 0x0041e40000000800 */
[----:B0-----:R-:W-:-:S05]  /*0460*/  VIADD R4, R4, 0x800 ;  /* 0x0000080004047836 */ /* 0x001fca0000000000 */
[----:B------:R-:W-:Y:S05]  /*0470*/  @!P0 BRA `(.L_x_5) ;  /* 0xfffffffc00cc8947 */ /* 0x000fea000383ffff */
.L_x_4:
[----:B------:R-:W-:Y:S05]  /*0480*/  BSYNC.RECONVERGENT B0 ;  /* 0x0000000000007941 */ /* 0x000fea0003800200 */
.L_x_3:
[----:B------:R-:W0:Y:S01]  /*0490*/  LDCU UR5, c[0x0][0x398] ;  /* 0x00007300ff0577ac */ /* 0x000e220008000800 */
[----:B------:R-:W1:Y:S01]  /*04a0*/  LDCU UR6, c[0x0][0x394] ;  /* 0x00007280ff0677ac */ /* 0x000e620008000800 */
[----:B------:R-:W-:Y:S01]  /*04b0*/  BAR.SYNC.DEFER_BLOCKING 0x0 ;  /* 0x0000000000007b1d */ /* 0x000fe20000010000 */
[----:B0-----:R-:W-:-:S04]  /*04c0*/  ISETP.GE.AND P0, PT, R2, UR5, PT ;  /* 0x0000000502007c0c */ /* 0x001fc8000bf06270 */
[----:B-1----:R-:W-:-:S13]  /*04d0*/  ISETP.GE.OR P0, PT, R5, UR6, P0 ;  /* 0x0000000605007c0c */ /* 0x002fda0008706670 */
[----:B------:R-:W-:Y:S05]  /*04e0*/  @P0 EXIT ;  /* 0x000000000000094d */ /* 0x000fea0003800000 */
[----:B------:R-:W0:Y:S01]  /*04f0*/  LDC.64 R26, c[0x0][0x380] ;  /* 0x0000e000ff1a7b82 */ /* 0x000e220000000a00 */
[----:B------:R-:W1:Y:S02]  /*0500*/  LDCU UR4, c[0x0][0x388] ;  /* 0x00007100ff0477ac */ /* 0x000e640008000800 */
[----:B-1----:R-:W-:-:S04]  /*0510*/  IMAD R5, R5, UR4, R2 ;  /* 0x0000000405057c24 */ /* 0x002fc8000f8e0202 */
[----:B0-----:R-:W-:-:S05]  /*0520*/  IMAD.WIDE R26, R5, 0x4, R26 ;  /* 0x00000004051a7825 */ /* 0x001fca00078e021a */
[----:B------:R-:W2:Y:S01]  /*0530*/  LDG.E R9, desc[UR8][R26.64] ;  /* 0x000000081a097981 */ /* 0x000ea2000c1e1900 */
[----:B------:R-:W0:Y:S01]  /*0540*/  S2UR UR6, SR_CgaCtaId ;  /* 0x00000000000679c3 */ /* 0x000e220000008800 */
[----:B------:R-:W-:Y:S02]  /*0550*/  UMOV UR4, 0x400 ;  /* 0x0000040000047882 */ /* 0x000fe40000000000 */
[----:B------:R-:W-:Y:S02]  /*0560*/  UIADD3 UR5, UPT, UPT, UR4, 0x8000, URZ ;  /* 0x0000800004057890 */ /* 0x000fe4000fffe0ff */
[----:B0-----:R-:W-:Y:S02]  /*0570*/  ULEA UR4, UR6, UR4, 0x18 ;  /* 0x0000000406047291 */ /* 0x001fe4000f8ec0ff */
[----:B------:R-:W-:-:S04]  /*0580*/  ULEA UR5, UR6, UR5, 0x18 ;  /* 0x0000000506057291 */ /* 0x000fc8000f8ec0ff */
[----:B------:R-:W-:Y:S02]  /*0590*/  LEA R2, R3, UR4, 0xa ;  /* 0x0000000403027c11 */ /* 0x000fe4000f8e50ff */
[----:B------:R-:W-:-:S03]  /*05a0*/  LEA R0, R0, UR5, 0x2 ;  /* 0x0000000500007c11 */ /* 0x000fc6000f8e10ff */
[----:B------:R-:W-:Y:S04]  /*05b0*/  LDS.128 R4, [R2] ;  /* 0x0000000002047984 */ /* 0x000fe80000000c00 */
[----:B------:R-:W2:Y:S04]  /*05c0*/  LDS R8, [R0] ;  /* 0x0000000000087984 */ /* 0x000ea80000000800 */
[----:B------:R-:W0:Y:S04]  /*05d0*/  LDS R21, [R0+0x40] ;  /* 0x0000400000157984 */ /* 0x000e280000000800 */
[----:B------:R-:W1:Y:S04]  /*05e0*/  LDS R23, [R0+0x80] ;  /* 0x0000800000177984 */ /* 0x000e680000000800 */
[----:B------:R-:W3:Y:S04]  /*05f0*/  LDS R22, [R0+0xc0] ;  /* 0x0000c00000167984 */ /* 0x000ee80000000800 */
[----:B------:R-:W-:Y:S04]  /*0600*/  LDS.128 R12, [R2+0x10] ;  /* 0x00001000020c7984 */ /* 0x000fe80000000c00 */
[----:B------:R-:W4:Y:S04]  /*0610*/  LDS R17, [R0+0x100] ;  /* 0x0001000000117984 */ /* 0x000f280000000800 */
[----:B------:R-:W5:Y:S04]  /*0620*/  LDS R18, [R0+0x140] ;  /* 0x0001400000127984 */ /* 0x000f680000000800 */
[----:B------:R-:W5:Y:S04]  /*0630*/  LDS R3, [R0+0x180] ;  /* 0x0001800000037984 */ /* 0x000f680000000800 */
[----:B------:R-:W5:Y:S04]  /*0640*/  LDS R16, [R0+0x1c0] ;  /* 0x0001c00000107984 */ /* 0x000f680000000800 */
[----:B------:R-:W-:Y:S04]  /*0650*/  LDS R19, [R0+0x200] ;  /* 0x0002000000137984 */ /* 0x000fe80000000800 */
[----:B------:R-:W-:Y:S04]  /*0660*/  LDS R20, [R0+0x240] ;  /* 0x0002400000147984 */ /* 0x000fe80000000800 */
[----:B------:R-:W-:Y:S04]  /*0670*/  LDS R24, [R0+0x2c0] ;  /* 0x0002c00000187984 */ /* 0x000fe80000000800 */
[----:B------:R-:W-:Y:S04]  /*0680*/  LDS R28, [R0+0xac0] ;  /* 0x000ac000001c7984 */ /* 0x000fe80000000800 */
[----:B------:R-:W-:Y:S01]  /*0690*/  LDS R25, [R0+0xe00] ;  /* 0x000e000000197984 */ /* 0x000fe20000000800 */
[----:B--2---:R-:W-:-:S03]  /*06a0*/  VIADDMNMX R4, R8, R4, R9, PT ;  /* 0x0000000408047246 */ /* 0x004fc60003800109 */
[----:B------:R-:W2:Y:S01]  /*06b0*/  LDS.128 R8, [R2+0x20] ;  /* 0x0000200002087984 */ /* 0x000ea20000000c00 */
[----:B0-----:R-:W-:-:S03]  /*06c0*/  VIADDMNMX R4, R21, R5, R4, PT ;  /* 0x0000000515047246 */ /* 0x001fc60003800104 */
[----:B------:R-:W0:Y:S01]  /*06d0*/  LDS R21, [R0+0x280] ;  /* 0x0002800000157984 */ /* 0x000e220000000800 */
[----:B-1----:R-:W-:-:S03]  /*06e0*/  VIADDMNMX R4, R23, R6, R4, PT ;  /* 0x0000000617047246 */ /* 0x002fc60003800104 */
[----:B------:R-:W-:Y:S01]  /*06f0*/  LDS R23, [R0+0x300] ;  /* 0x0003000000177984 */ /* 0x000fe20000000800 */
[----:B---3--:R-:W-:-:S03]  /*0700*/  VIADDMNMX R22, R22, R7, R4, PT ;  /* 0x0000000716167246 */ /* 0x008fc60003800104 */
[----:B------:R-:W1:Y:S01]  /*0710*/  LDS.128 R4, [R2+0x30] ;  /* 0x0000300002047984 */ /* 0x000e620000000c00 */
[----:B----4-:R-:W-:-:S03]  /*0720*/  VIADDMNMX R12, R17, R12, R22, PT ;  /* 0x0000000c110c7246 */ /* 0x010fc60003800116 */
[----:B------:R-:W3:Y:S01]  /*0730*/  LDS R22, [R0+0x340] ;  /* 0x0003400000167984 */ /* 0x000ee20000000800 */
[----:B-----5:R-:W-:-:S03]  /*0740*/  VIADDMNMX R12, R18, R13, R12, PT ;  /* 0x0000000d120c7246 */ /* 0x020fc6000380010c */
[----:B------:R-:W4:Y:S01]  /*0750*/  LDS R17, [R0+0x380] ;  /* 0x0003800000117984 */ /* 0x000f220000000800 */
[----:B------:R-:W-:-:S03]  /*0760*/  VIADDMNMX R3, R3, R14, R12, PT ;  /* 0x0000000e03037246 */ /* 0x000fc6000380010c */
[----:B------:R-:W5:Y:S01]  /*0770*/  LDS R18, [R0+0x3c0] ;  /* 0x0003c00000127984 */ /* 0x000f620000000800 */
[----:B------:R-:W-:-:S03]  /*0780*/  VIADDMNMX R16, R16, R15, R3, PT ;  /* 0x0000000f10107246 */ /* 0x000fc60003800103 */
[----:B------:R-:W-:Y:S04]  /*0790*/  LDS R3, [R0+0x400] ;  /* 0x0004000000037984 */ /* 0x000fe80000000800 */
[----:B------:R-:W5:Y:S01]  /*07a0*/  LDS.128 R12, [R2+0x40] ;  /* 0x00004000020c7984 */ /* 0x000f620000000c00 */
[----:B--2---:R-:W-:-:S03]  /*07b0*/  VIADDMNMX R8, R19, R8, R16, PT ;  /* 0x0000000813087246 */ /* 0x004fc60003800110 */
[----:B------:R-:W2:Y:S01]  /*07c0*/  LDS R16, [R0+0x440] ;  /* 0x0004400000107984 */ /* 0x000ea20000000800 */
[----:B------:R-:W-:-:S03]  /*07d0*/  VIADDMNMX R8, R20, R9, R8, PT ;  /* 0x0000000914087246 */ /* 0x000fc60003800108 */
[----:B------:R-:W2:Y:S01]  /*07e0*/  LDS R19, [R0+0x480] ;  /* 0x0004800000137984 */ /* 0x000ea20000000800 */
[----:B0-----:R-:W-:-:S03]  /*07f0*/  VIADDMNMX R8, R21, R10, R8, PT ;  /* 0x0000000a15087246 */ /* 0x001fc60003800108 */
[----:B------:R-:W0:Y:S01]  /*0800*/  LDS R20, [R0+0x4c0] ;  /* 0x0004c00000147984 */ /* 0x000e220000000800 */
[----:B------:R-:W-:-:S03]  /*0810*/  VIADDMNMX R8, R24, R11, R8, PT ;  /* 0x0000000b18087246 */ /* 0x000fc60003800108 */
[----:B------:R-:W-:Y:S01]  /*0820*/  LDS R24, [R0+0x540] ;  /* 0x0005400000187984 */ /* 0x000fe20000000800 */
[----:B-1----:R-:W-:-:S03]  /*0830*/  VIADDMNMX R4, R23, R4, R8, PT ;  /* 0x0000000417047246 */ /* 0x002fc60003800108 */
[----:B------:R-:W-:Y:S01]  /*0840*/  LDS.128 R8, [R2+0x50] ;  /* 0x0000500002087984 */ /* 0x000fe20000000c00 */
[----:B---3--:R-:W-:-:S03]  /*0850*/  VIADDMNMX R4, R22, R5, R4, PT ;  /* 0x0000000516047246 */ /* 0x008fc60003800104 */
[----:B------:R-:W1:Y:S01]  /*0860*/  LDS R23, [R0+0x500] ;  /* 0x0005000000177984 */ /* 0x000e620000000800 */
[----:B----4-:R-:W-:-:S03]  /*0870*/  VIADDMNMX R4, R17, R6, R4, PT ;  /* 0x0000000611047246 */ /* 0x010fc60003800104 */
[----:B------:R-:W3:Y:S01]  /*0880*/  LDS R17, [R0+0x580] ;  /* 0x0005800000117984 */ /* 0x000ee20000000800 */
[----:B-----5:R-:W-:-:S03]  /*0890*/  VIADDMNMX R4, R18, R7, R4, PT ;  /* 0x0000000712047246 */ /* 0x020fc60003800104 */
[----:B------:R-:W4:Y:S01]  /*08a0*/  LDS R18, [R0+0x5c0] ;  /* 0x0005c00000127984 */ /* 0x000f220000000800 */
[----:B------:R-:W-:-:S03]  /*08b0*/  VIADDMNMX R3, R3, R12, R4, PT ;  /* 0x0000000c03037246 */ /* 0x000fc60003800104 */
[----:B------:R-:W-:Y:S04]  /*08c0*/  LDS.128 R4, [R2+0x60] ;  /* 0x0000600002047984 */ /* 0x000fe80000000c00 */
[----:B------:R-:W5:Y:S04]  /*08d0*/  LDS R21, [R0+0x600] ;  /* 0x0006000000157984 */ /* 0x000f680000000800 */
[----:B------:R-:W5:Y:S01]  /*08e0*/  LDS R22, [R0+0x640] ;  /* 0x0006400000167984 */ /* 0x000f620000000800 */
[----:B--2---:R-:W-:-:S03]  /*08f0*/  VIADDMNMX R13, R16, R13, R3, PT ;  /* 0x0000000d100d7246 */ /* 0x004fc60003800103 */
[----:B------:R-:W2:Y:S01]  /*0900*/  LDS R3, [R0+0x680] ;  /* 0x0006800000037984 */ /* 0x000ea20000000800 */
[----:B------:R-:W-:-:S03]  /*0910*/  VIADDMNMX R13, R19, R14, R13, PT ;  /* 0x0000000e130d7246 */ /* 0x000fc6000380010d */
[----:B------:R-:W2:Y:S01]  /*0920*/  LDS R16, [R0+0x6c0] ;  /* 0x0006c00000107984 */ /* 0x000ea20000000800 */
[----:B0-----:R-:W-:-:S03]  /*0930*/  VIADDMNMX R20, R20, R15, R13, PT ;  /* 0x0000000f14147246 */ /* 0x001fc6000380010d */
[----:B------:R-:W-:Y:S04]  /*0940*/  LDS R19, [R0+0x700] ;  /* 0x0007000000137984 */ /* 0x000fe80000000800 */
[----:B------:R-:W0:Y:S01]  /*0950*/  LDS.128 R12, [R2+0x70] ;  /* 0x00007000020c7984 */ /* 0x000e220000000c00 */
[----:B-1----:R-:W-:-:S03]  /*0960*/  VIADDMNMX R8, R23, R8, R20, PT ;  /* 0x0000000817087246 */ /* 0x002fc60003800114 */
[----:B------:R-:W1:Y:S01]  /*0970*/  LDS R20, [R0+0x740] ;  /* 0x0007400000147984 */ /* 0x000e620000000800 */
[----:B------:R-:W-:-:S03]  /*0980*/  VIADDMNMX R8, R24, R9, R8, PT ;  /* 0x0000000918087246 */ /* 0x000fc60003800108 */
[----:B------:R-:W1:Y:S01]  /*0990*/  LDS R23, [R0+0x780] ;  /* 0x0007800000177984 */ /* 0x000e620000000800 */
[----:B---3--:R-:W-:-:S03]  /*09a0*/  VIADDMNMX R8, R17, R10, R8, PT ;  /* 0x0000000a11087246 */ /* 0x008fc60003800108 */
[----:B------:R-:W3:Y:S01]  /*09b0*/  LDS R24, [R0+0x7c0] ;  /* 0x0007c00000187984 */ /* 0x000ee20000000800 */
[----:B----4-:R-:W-:-:S03]  /*09c0*/  VIADDMNMX R18, R18, R11, R8, PT ;  /* 0x0000000b12127246 */ /* 0x010fc60003800108 */
[----:B------:R-:W-:Y:S01]  /*09d0*/  LDS R17, [R0+0x800] ;  /* 0x0008000000117984 */ /* 0x000fe20000000800 */
[----:B-----5:R-:W-:-:S03]  /*09e0*/  VIADDMNMX R4, R21, R4, R18, PT ;  /* 0x0000000415047246 */ /* 0x020fc60003800112 */
[----:B------:R-:W4:Y:S01]  /*09f0*/  LDS.128 R8, [R2+0x80] ;  /* 0x0000800002087984 */ /* 0x000f220000000c00 */
[----:B------:R-:W-:-:S03]  /*0a00*/  VIADDMNMX R4, R22, R5, R4, PT ;  /* 0x0000000516047246 */ /* 0x000fc60003800104 */
[----:B------:R-:W5:Y:S01]  /*0a10*/  LDS R18, [R0+0x840] ;  /* 0x0008400000127984 */ /* 0x000f620000000800 */
[----:B--2---:R-:W-:-:S03]  /*0a20*/  VIADDMNMX R3, R3, R6, R4, PT ;  /* 0x0000000603037246 */ /* 0x004fc60003800104 */
[----:B------:R-:W2:Y:S01]  /*0a30*/  LDS R21, [R0+0x880] ;  /* 0x0008800000157984 */ /* 0x000ea20000000800 */
[----:B------:R-:W-:-:S03]  /*0a40*/  VIADDMNMX R3, R16, R7, R3, PT ;  /* 0x0000000710037246 */ /* 0x000fc60003800103 */
[----:B------:R-:W2:Y:S04]  /*0a50*/  LDS R22, [R0+0x8c0] ;  /* 0x0008c00000167984 */ /* 0x000ea80000000800 */
[----:B------:R-:W-:Y:S01]  /*0a60*/  LDS.128 R4, [R2+0x90] ;  /* 0x0000900002047984 */ /* 0x000fe20000000c00 */
[----:B0-----:R-:W-:-:S03]  /*0a70*/  VIADDMNMX R12, R19, R12, R3, PT ;  /* 0x0000000c130c7246 */ /* 0x001fc60003800103 */
[----:B------:R-:W0:Y:S04]  /*0a80*/  LDS R3, [R0+0x900] ;  /* 0x0009000000037984 */ /* 0x000e280000000800 */
[----:B------:R-:W0:Y:S01]  /*0a90*/  LDS R16, [R0+0x940] ;  /* 0x0009400000107984 */ /* 0x000e220000000800 */
[----:B-1----:R-:W-:-:S03]  /*0aa0*/  VIADDMNMX R12, R20, R13, R12, PT ;  /* 0x0000000d140c7246 */ /* 0x002fc6000380010c */
[----:B------:R-:W1:Y:S01]  /*0ab0*/  LDS R19, [R0+0x980] ;  /* 0x0009800000137984 */ /* 0x000e620000000800 */
[----:B------:R-:W-:-:S03]  /*0ac0*/  VIADDMNMX R12, R23, R14, R12, PT ;  /* 0x0000000e170c7246 */ /* 0x000fc6000380010c */
[----:B------:R-:W1:Y:S01]  /*0ad0*/  LDS R20, [R0+0x9c0] ;  /* 0x0009c00000147984 */ /* 0x000e620000000800 */
[----:B---3--:R-:W-:-:S03]  /*0ae0*/  VIADDMNMX R24, R24, R15, R12, PT ;  /* 0x0000000f18187246 */ /* 0x008fc6000380010c */
[----:B------:R-:W-:Y:S04]  /*0af0*/  LDS R23, [R0+0xa00] ;  /* 0x000a000000177984 */ /* 0x000fe80000000800 */
[----:B------:R-:W3:Y:S01]  /*0b00*/  LDS.128 R12, [R2+0xa0] ;  /* 0x0000a000020c7984 */ /* 0x000ee20000000c00 */
[----:B----4-:R-:W-:-:S03]  /*0b10*/  VIADDMNMX R8, R17, R8, R24, PT ;  /* 0x0000000811087246 */ /* 0x010fc60003800118 */
[----:B------:R-:W4:Y:S01]  /*0b20*/  LDS R24, [R0+0xa40] ;  /* 0x000a400000187984 */ /* 0x000f220000000800 */
[----:B-----5:R-:W-:-:S03]  /*0b30*/  VIADDMNMX R8, R18, R9, R8, PT ;  /* 0x0000000912087246 */ /* 0x020fc60003800108 */
[----:B------:R-:W5:Y:S01]  /*0b40*/  LDS R17, [R0+0xa80] ;  /* 0x000a800000117984 */ /* 0x000f620000000800 */
[----:B--2---:R-:W-:-:S03]  /*0b50*/  VIADDMNMX R8, R21, R10, R8, PT ;  /* 0x0000000a15087246 */ /* 0x004fc60003800108 */
[----:B------:R-:W-:Y:S01]  /*0b60*/  LDS R21, [R0+0xb00] ;  /* 0x000b000000157984 */ /* 0x000fe20000000800 */
[----:B------:R-:W-:-:S03]  /*0b70*/  VIADDMNMX R22, R22, R11, R8, PT ;  /* 0x0000000b16167246 */ /* 0x000fc60003800108 */
[----:B------:R-:W2:Y:S01]  /*0b80*/  LDS.128 R8, [R2+0xb0] ;  /* 0x0000b00002087984 */ /* 0x000ea20000000c00 */
[----:B0-----:R-:W-:-:S03]  /*0b90*/  VIADDMNMX R3, R3, R4, R22, PT ;  /* 0x0000000403037246 */ /* 0x001fc60003800116 */
[----:B------:R-:W0:Y:S01]  /*0ba0*/  LDS R18, [R0+0xb40] ;  /* 0x000b400000127984 */ /* 0x000e220000000800 */
[----:B------:R-:W-:-:S03]  /*0bb0*/  VIADDMNMX R5, R16, R5, R3, PT ;  /* 0x0000000510057246 */ /* 0x000fc60003800103 */
[----:B------:R-:W-:Y:S01]  /*0bc0*/  LDS R22, [R0+0xd40] ;  /* 0x000d400000167984 */ /* 0x000fe20000000800 */
[----:B-1----:R-:W-:-:S03]  /*0bd0*/  VIADDMNMX R5, R19, R6, R5, PT ;  /* 0x0000000613057246 */ /* 0x002fc60003800105 */
[----:B------:R-:W1:Y:S01]  /*0be0*/  LDS R3, [R0+0xb80] ;  /* 0x000b800000037984 */ /* 0x000e620000000800 */
[----:B------:R-:W-:-:S03]  /*0bf0*/  VIADDMNMX R5, R20, R7, R5, PT ;  /* 0x0000000714057246 */ /* 0x000fc60003800105 */
[----:B------:R-:W1:Y:S04]  /*0c00*/  LDS R16, [R0+0xbc0] ;  /* 0x000bc00000107984 */ /* 0x000e680000000800 */
[----:B------:R-:W-:Y:S01]  /*0c10*/  LDS R19, [R0+0xc00] ;  /* 0x000c000000137984 */ /* 0x000fe20000000800 */
[----:B---3--:R-:W-:-:S03]  /*0c20*/  VIADDMNMX R12, R23, R12, R5, PT ;  /* 0x0000000c170c7246 */ /* 0x008fc60003800105 */
[----:B------:R-:W-:Y:S01]  /*0c30*/  LDS R20, [R0+0xc40] ;  /* 0x000c400000147984 */ /* 0x000fe20000000800 */
[----:B----4-:R-:W-:-:S03]  /*0c40*/  VIADDMNMX R12, R24, R13, R12, PT ;  /* 0x0000000d180c7246 */ /* 0x010fc6000380010c */
[----:B------:R-:W3:Y:S01]  /*0c50*/  LDS.128 R4, [R2+0xc0] ;  /* 0x0000c00002047984 */ /* 0x000ee20000000c00 */
[----:B-----5:R-:W-:-:S03]  /*0c60*/  VIADDMNMX R12, R17, R14, R12, PT ;  /* 0x0000000e110c7246 */ /* 0x020fc6000380010c */
[----:B------:R-:W4:Y:S01]  /*0c70*/  LDS R23, [R0+0xc80] ;  /* 0x000c800000177984 */ /* 0x000f220000000800 */
[----:B------:R-:W-:-:S03]  /*0c80*/  VIADDMNMX R12, R28, R15, R12, PT ;  /* 0x0000000f1c0c7246 */ /* 0x000fc6000380010c */
[----:B------:R-:W5:Y:S01]  /*0c90*/  LDS R24, [R0+0xcc0] ;  /* 0x000cc00000187984 */ /* 0x000f620000000800 */
[----:B--2---:R-:W-:-:S03]  /*0ca0*/  VIADDMNMX R8, R21, R8, R12, PT ;  /* 0x0000000815087246 */ /* 0x004fc6000380010c */
[----:B------:R-:W-:Y:S04]  /*0cb0*/  LDS R17, [R0+0xd00] ;  /* 0x000d000000117984 */ /* 0x000fe80000000800 */
[----:B------:R-:W2:Y:S01]  /*0cc0*/  LDS.128 R12, [R2+0xd0] ;  /* 0x0000d000020c7984 */ /* 0x000ea20000000c00 */
[----:B0-----:R-:W-:-:S03]  /*0cd0*/  VIADDMNMX R8, R18, R9, R8, PT ;  /* 0x0000000912087246 */ /* 0x001fc60003800108 */
[----:B------:R-:W0:Y:S01]  /*0ce0*/  LDS R21, [R0+0xd80] ;  /* 0x000d800000157984 */ /* 0x000e220000000800 */
[----:B-1----:R-:W-:-:S03]  /*0cf0*/  VIADDMNMX R3, R3, R10, R8, PT ;  /* 0x0000000a03037246 */ /* 0x002fc60003800108 */
[----:B------:R-:W1:Y:S01]  /*0d00*/  LDS R18, [R0+0xdc0] ;  /* 0x000dc00000127984 */ /* 0x000e620000000800 */
[----:B------:R-:W-:-:S03]  /*0d10*/  VIADDMNMX R3, R16, R11, R3, PT ;  /* 0x0000000b10037246 */ /* 0x000fc60003800103 */
[----:B------:R-:W-:Y:S04]  /*0d20*/  LDS R28, [R0+0xec0] ;  /* 0x000ec000001c7984 */ /* 0x000fe80000000800 */
[----:B------:R-:W1:Y:S04]  /*0d30*/  LDS.128 R8, [R2+0xe0] ;  /* 0x0000e00002087984 */ /* 0x000e680000000c00 */
[----:B------:R-:W1:Y:S01]  /*0d40*/  LDS R16, [R0+0xe40] ;  /* 0x000e400000107984 */ /* 0x000e620000000800 */
[----:B---3--:R-:W-:-:S03]  /*0d50*/  VIADDMNMX R3, R19, R4, R3, PT ;  /* 0x0000000413037246 */ /* 0x008fc60003800103 */
[----:B------:R-:W3:Y:S01]  /*0d60*/  LDS R19, [R0+0xe80] ;  /* 0x000e800000137984 */ /* 0x000ee20000000800 */
[----:B------:R-:W-:-:S03]  /*0d70*/  VIADDMNMX R3, R20, R5, R3, PT ;  /* 0x0000000514037246 */ /* 0x000fc60003800103 */
[----:B------:R-:W-:Y:S01]  /*0d80*/  LDS R20, [R0+0xf40] ;  /* 0x000f400000147984 */ /* 0x000fe20000000800 */
[----:B----4-:R-:W-:-:S03]  /*0d90*/  VIADDMNMX R3, R23, R6, R3, PT ;  /* 0x0000000617037246 */ /* 0x010fc60003800103 */
[----:B------:R-:W-:Y:S01]  /*0da0*/  LDS R23, [R0+0x1080] ;  /* 0x0010800000177984 */ /* 0x000fe20000000800 */
[----:B-----5:R-:W-:-:S03]  /*0db0*/  VIADDMNMX R24, R24, R7, R3, PT ;  /* 0x0000000718187246 */ /* 0x020fc60003800103 */
[----:B------:R-:W-:Y:S01]  /*0dc0*/  LDS R3, [R0+0xf00] ;  /* 0x000f000000037984 */ /* 0x000fe20000000800 */
[----:B--2---:R-:W-:-:S03]  /*0dd0*/  VIADDMNMX R12, R17, R12, R24, PT ;  /* 0x0000000c110c7246 */ /* 0x004fc60003800118 */
[----:B------:R-:W2:Y:S01]  /*0de0*/  LDS.128 R4, [R2+0xf0] ;  /* 0x0000f00002047984 */ /* 0x000ea20000000c00 */
[----:B------:R-:W-:-:S03]  /*0df0*/  VIADDMNMX R12, R22, R13, R12, PT ;  /* 0x0000000d160c7246 */ /* 0x000fc6000380010c */
[----:B------:R-:W4:Y:S01]  /*0e00*/  LDS R17, [R0+0xf80] ;  /* 0x000f800000117984 */ /* 0x000f220000000800 */
[----:B0-----:R-:W-:-:S03]  /*0e10*/  VIADDMNMX R12, R21, R14, R12, PT ;  /* 0x0000000e150c7246 */ /* 0x001fc6000380010c */
[----:B------:R-:W0:Y:S01]  /*0e20*/  LDS R22, [R0+0xfc0] ;  /* 0x000fc00000167984 */ /* 0x000e220000000800 */
[----:B-1----:R-:W-:-:S03]  /*0e30*/  VIADDMNMX R12, R18, R15, R12, PT ;  /* 0x0000000f120c7246 */ /* 0x002fc6000380010c */
[----:B------:R-:W-:Y:S01]  /*0e40*/  LDS R21, [R0+0x1000] ;  /* 0x0010000000157984 */ /* 0x000fe20000000800 */
[----:B------:R-:W-:-:S03]  /*0e50*/  VIADDMNMX R8, R25, R8, R12, PT ;  /* 0x0000000819087246 */ /* 0x000fc6000380010c */
[----:B------:R-:W-:Y:S01]  /*0e60*/  LDS R18, [R0+0x1040] ;  /* 0x0010400000127984 */ /* 0x000fe20000000800 */
[----:B------:R-:W-:-:S03]  /*0e70*/  VIADDMNMX R8, R16, R9, R8, PT ;  /* 0x0000000910087246 */ /* 0x000fc60003800108 */
[----:B------:R-:W1:Y:S01]  /*0e80*/  LDS.128 R12, [R2+0x100] ;  /* 0x00010000020c7984 */ /* 0x000e620000000c00 */
[----:B---3--:R-:W-:-:S03]  /*0e90*/  VIADDMNMX R8, R19, R10, R8, PT ;  /* 0x0000000a13087246 */ /* 0x008fc60003800108 */
[----:B------:R-:W3:Y:S01]  /*0ea0*/  LDS R24, [R0+0x10c0] ;  /* 0x0010c00000187984 */ /* 0x000ee20000000800 */
[----:B------:R-:W-:-:S03]  /*0eb0*/  VIADDMNMX R28, R28, R11, R8, PT ;  /* 0x0000000b1c1c7246 */ /* 0x000fc60003800108 */
[----:B------:R-:W-:Y:S04]  /*0ec0*/  LDS R19, [R0+0x1100] ;  /* 0x0011000000137984 */ /* 0x000fe80000000800 */
[----:B------:R-:W5:Y:S04]  /*0ed0*/  LDS.128 R8, [R2+0x110] ;  /* 0x0001100002087984 */ /* 0x000f680000000c00 */
[----:B------:R-:W5:Y:S01]  /*0ee0*/  LDS R16, [R0+0x1140] ;  /* 0x0011400000107984 */ /* 0x000f620000000800 */
[----:B--2---:R-:W-:-:S03]  /*0ef0*/  VIADDMNMX R3, R3, R4, R28, PT ;  /* 0x0000000403037246 */ /* 0x004fc6000380011c */
[----:B------:R-:W-:Y:S01]  /*0f00*/  LDS R25, [R0+0x1200] ;  /* 0x0012000000197984 */ /* 0x000fe20000000800 */
[----:B------:R-:W-:-:S03]  /*0f10*/  VIADDMNMX R5, R20, R5, R3, PT ;  /* 0x0000000514057246 */ /* 0x000fc60003800103 */
[----:B------:R-:W-:Y:S01]  /*0f20*/  LDS R28, [R0+0x11c0] ;  /* 0x0011c000001c7984 */ /* 0x000fe20000000800 */
[----:B----4-:R-:W-:-:S03]  /*0f30*/  VIADDMNMX R5, R17, R6, R5, PT ;  /* 0x0000000611057246 */ /* 0x010fc60003800105 */
[----:B------:R-:W2:Y:S01]  /*0f40*/  LDS R3, [R0+0x1180] ;  /* 0x0011800000037984 */ /* 0x000ea20000000800 */
[----:B0-----:R-:W-:-:S03]  /*0f50*/  VIADDMNMX R22, R22, R7, R5, PT ;  /* 0x0000000716167246 */ /* 0x001fc60003800105 */
[----:B------:R-:W-:Y:S04]  /*0f60*/  LDS R20, [R0+0x1240] ;  /* 0x0012400000147984 */ /* 0x000fe80000000800 */
[----:B------:R-:W0:Y:S01]  /*0f70*/  LDS.128 R4, [R2+0x120] ;  /* 0x0001200002047984 */ /* 0x000e220000000c00 */
[----:B-1----:R-:W-:-:S03]  /*0f80*/  VIADDMNMX R12, R21, R12, R22, PT ;  /* 0x0000000c150c7246 */ /* 0x002fc60003800116 */
[----:B------:R-:W1:Y:S01]  /*0f90*/  LDS R17, [R0+0x1280] ;  /* 0x0012800000117984 */ /* 0x000e620000000800 */
[----:B------:R-:W-:-:S03]  /*0fa0*/  VIADDMNMX R12, R18, R13, R12, PT ;  /* 0x0000000d120c7246 */ /* 0x000fc6000380010c */
[----:B------:R-:W-:Y:S01]  /*0fb0*/  LDS R21, [R0+0x1380] ;  /* 0x0013800000157984 */ /* 0x000fe20000000800 */
[----:B------:R-:W-:-:S03]  /*0fc0*/  VIADDMNMX R12, R23, R14, R12, PT ;  /* 0x0000000e170c7246 */ /* 0x000fc6000380010c */
[----:B------:R-:W4:Y:S01]  /*0fd0*/  LDS R18, [R0+0x12c0] ;  /* 0x0012c00000127984 */ /* 0x000f220000000800 */
[----:B---3--:R-:W-:-:S03]  /*0fe0*/  VIADDMNMX R12, R24, R15, R12, PT ;  /* 0x0000000f180c7246 */ /* 0x008fc6000380010c */
[----:B------:R-:W-:Y:S01]  /*0ff0*/  LDS R22, [R0+0x1440] ;  /* 0x0014400000167984 */ /* 0x000fe20000000800 */
[----:B-----5:R-:W-:-:S03]  /*1000*/  VIADDMNMX R8, R19, R8, R12, PT ;  /* 0x0000000813087246 */ /* 0x020fc6000380010c */
[----:B------:R-:W-:Y:S01]  /*1010*/  LDS R24, [R0+0x13c0] ;  /* 0x0013c00000187984 */ /* 0x000fe20000000800 */
[----:B------:R-:W-:-:S03]  /*1020*/  VIADDMNMX R8, R16, R9, R8, PT ;  /* 0x0000000910087246 */ /* 0x000fc60003800108 */
[----:B------:R-:W-:Y:S04]  /*1030*/  LDS.128 R12, [R2+0x130] ;  /* 0x00013000020c7984 */ /* 0x000fe80000000c00 */
[----:B------:R-:W3:Y:S04]  /*1040*/  LDS R19, [R0+0x1300] ;  /* 0x0013000000137984 */ /* 0x000ee80000000800 */
[----:B------:R-:W5:Y:S01]  /*1050*/  LDS R16, [R0+0x1340] ;  /* 0x0013400000107984 */ /* 0x000f620000000800 */
[----:B--2---:R-:W-:-:S03]  /*1060*/  VIADDMNMX R3, R3, R10, R8, PT ;  /* 0x0000000a03037246 */ /* 0x004fc60003800108 */
[----:B------:R-:W-:Y:S01]  /*1070*/  LDS R23, [R0+0x1480] ;  /* 0x0014800000177984 */ /* 0x000fe20000000800 */
[----:B------:R-:W-:-:S03]  /*1080*/  VIADDMNMX R3, R28, R11, R3, PT ;  /* 0x0000000b1c037246 */ /* 0x000fc60003800103 */
[----:B------:R-:W-:Y:S01]  /*1090*/  LDS.128 R8, [R2+0x140] ;  /* 0x0001400002087984 */ /* 0x000fe20000000c00 */
[----:B0-----:R-:W-:-:S03]  /*10a0*/  VIADDMNMX R4, R25, R4, R3, PT ;  /* 0x0000000419047246 */ /* 0x001fc60003800103 */
[----:B------:R-:W0:Y:S01]  /*10b0*/  LDS R3, [R0+0x1400] ;  /* 0x0014000000037984 */ /* 0x000e220000000800 */
[----:B------:R-:W-:-:S03]  /*10c0*/  VIADDMNMX R4, R20, R5, R4, PT ;  /* 0x0000000514047246 */ /* 0x000fc60003800104 */
[----:B------:R-:W2:Y:S01]  /*10d0*/  LDS R20, [R0+0x14c0] ;  /* 0x0014c00000147984 */ /* 0x000ea20000000800 */
[----:B-1----:R-:W-:-:S03]  /*10e0*/  VIADDMNMX R4, R17, R6, R4, PT ;  /* 0x0000000611047246 */ /* 0x002fc60003800104 */
[----:B------:R-:W-:Y:S01]  /*10f0*/  LDS R25, [R0+0x1500] ;  /* 0x0015000000197984 */ /* 0x000fe20000000800 */
[----:B----4-:R-:W-:-:S03]  /*1100*/  VIADDMNMX R18, R18, R7, R4, PT ;  /* 0x0000000712127246 */ /* 0x010fc60003800104 */
[----:B------:R-:W1:Y:S04]  /*1110*/  LDS.128 R4, [R2+0x150] ;  /* 0x0001500002047984 */ /* 0x000e680000000c00 */
[----:B------:R-:W-:Y:S04]  /*1120*/  LDS R28, [R0+0x15c0] ;  /* 0x0015c000001c7984 */ /* 0x000fe80000000800 */
[----:B------:R-:W-:Y:S01]  /*1130*/  LDS R17, [R0+0x1600] ;  /* 0x0016000000117984 */ /* 0x000fe20000000800 */
[----:B---3--:R-:W-:-:S03]  /*1140*/  VIADDMNMX R12, R19, R12, R18, PT ;  /* 0x0000000c130c7246 */ /* 0x008fc60003800112 */
[----:B------:R-:W3:Y:S01]  /*1150*/  LDS R18, [R0+0x1540] ;  /* 0x0015400000127984 */ /* 0x000ee20000000800 */
[----:B-----5:R-:W-:-:S03]  /*1160*/  VIADDMNMX R12, R16, R13, R12, PT ;  /* 0x0000000d100c7246 */ /* 0x020fc6000380010c */
[----:B------:R-:W4:Y:S01]  /*1170*/  LDS R19, [R0+0x1580] ;  /* 0x0015800000137984 */ /* 0x000f220000000800 */
[----:B------:R-:W-:-:S03]  /*1180*/  VIADDMNMX R12, R21, R14, R12, PT ;  /* 0x0000000e150c7246 */ /* 0x000fc6000380010c */
[----:B------:R-:W-:Y:S01]  /*1190*/  LDS R16, [R0+0x1640] ;  /* 0x0016400000107984 */ /* 0x000fe20000000800 */
[----:B------:R-:W-:-:S03]  /*11a0*/  VIADDMNMX R24, R24, R15, R12, PT ;  /* 0x0000000f18187246 */ /* 0x000fc6000380010c */
[----:B------:R-:W5:Y:S01]  /*11b0*/  LDS.128 R12, [R2+0x160] ;  /* 0x00016000020c7984 */ /* 0x000f620000000c00 */
[----:B0-----:R-:W-:-:S03]  /*11c0*/  VIADDMNMX R3, R3, R8, R24, PT ;  /* 0x0000000803037246 */ /* 0x001fc60003800118 */
[----:B------:R-:W-:Y:S01]  /*11d0*/  LDS R21, [R0+0x1700] ;  /* 0x0017000000157984 */ /* 0x000fe20000000800 */
[----:B------:R-:W-:-:S03]  /*11e0*/  VIADDMNMX R9, R22, R9, R3, PT ;  /* 0x0000000916097246 */ /* 0x000fc60003800103 */
[----:B------:R-:W0:Y:S01]  /*11f0*/  LDS R3, [R0+0x1680] ;  /* 0x0016800000037984 */ /* 0x000e220000000800 */
[----:B------:R-:W-:-:S03]  /*1200*/  VIADDMNMX R9, R23, R10, R9, PT ;  /* 0x0000000a17097246 */ /* 0x000fc60003800109 */
[----:B------:R-:W0:Y:S01]  /*1210*/  LDS R22, [R0+0x16c0] ;  /* 0x0016c00000167984 */ /* 0x000e220000000800 */
[----:B--2---:R-:W-:-:S03]  /*1220*/  VIADDMNMX R9, R20, R11, R9, PT ;  /* 0x0000000b14097246 */ /* 0x004fc60003800109 */
[----:B------:R-:W-:Y:S01]  /*1230*/  LDS R20, [R0+0x1740] ;  /* 0x0017400000147984 */ /* 0x000fe20000000800 */
[----:B-1----:R-:W-:-:S03]  /*1240*/  VIADDMNMX R4, R25, R4, R9, PT ;  /* 0x0000000419047246 */ /* 0x002fc60003800109 */
[----:B------:R-:W1:Y:S04]  /*1250*/  LDS.128 R8, [R2+0x170] ;  /* 0x0001700002087984 */ /* 0x000e680000000c00 */
[----:B------:R-:W2:Y:S01]  /*1260*/  LDS R23, [R0+0x1780] ;  /* 0x0017800000177984 */ /* 0x000ea20000000800 */
[----:B---3--:R-:W-:-:S03]  /*1270*/  VIADDMNMX R4, R18, R5, R4, PT ;  /* 0x0000000512047246 */ /* 0x008fc60003800104 */
[----:B------:R-:W3:Y:S01]  /*1280*/  LDS R24, [R0+0x17c0] ;  /* 0x0017c00000187984 */ /* 0x000ee20000000800 */
[----:B----4-:R-:W-:-:S03]  /*1290*/  VIADDMNMX R4, R19, R6, R4, PT ;  /* 0x0000000613047246 */ /* 0x010fc60003800104 */
[----:B------:R-:W-:Y:S01]  /*12a0*/  LDS R18, [R0+0x1840] ;  /* 0x0018400000127984 */ /* 0x000fe20000000800 */
[----:B------:R-:W-:-:S03]  /*12b0*/  VIADDMNMX R28, R28, R7, R4, PT ;  /* 0x000000071c1c7246 */ /* 0x000fc60003800104 */
[----:B------:R-:W-:Y:S01]  /*12c0*/  LDS R19, [R0+0x1800] ;  /* 0x0018000000137984 */ /* 0x000fe20000000800 */
[----:B-----5:R-:W-:-:S03]  /*12d0*/  VIADDMNMX R12, R17, R12, R28, PT ;  /* 0x0000000c110c7246 */ /* 0x020fc6000380011c */
[----:B------:R-:W4:Y:S01]  /*12e0*/  LDS.128 R4, [R2+0x180] ;  /* 0x0001800002047984 */ /* 0x000f220000000c00 */
[----:B------:R-:W-:-:S03]  /*12f0*/  VIADDMNMX R12, R16, R13, R12, PT ;  /* 0x0000000d100c7246 */ /* 0x000fc6000380010c */
[----:B------:R-:W5:Y:S01]  /*1300*/  LDS R17, [R0+0x1880] ;  /* 0x0018800000117984 */ /* 0x000f620000000800 */
[----:B0-----:R-:W-:-:S03]  /*1310*/  VIADDMNMX R3, R3, R14, R12, PT ;  /* 0x0000000e03037246 */ /* 0x001fc6000380010c */
[----:B------:R-:W0:Y:S01]  /*1320*/  LDS R28, [R0+0x18c0] ;  /* 0x0018c000001c7984 */ /* 0x000e220000000800 */
[----:B------:R-:W-:-:S03]  /*1330*/  VIADDMNMX R3, R22, R15, R3, PT ;  /* 0x0000000f16037246 */ /* 0x000fc60003800103 */
[----:B------:R-:W-:Y:S04]  /*1340*/  LDS R25, [R0+0x1900] ;  /* 0x0019000000197984 */ /* 0x000fe80000000800 */
[----:B------:R-:W0:Y:S01]  /*1350*/  LDS.128 R12, [R2+0x190] ;  /* 0x00019000020c7984 */ /* 0x000e220000000c00 */
[----:B-1----:R-:W-:-:S03]  /*1360*/  VIADDMNMX R3, R21, R8, R3, PT ;  /* 0x0000000815037246 */ /* 0x002fc60003800103 */
[----:B------:R-:W1:Y:S01]  /*1370*/  LDS R16, [R0+0x1940] ;  /* 0x0019400000107984 */ /* 0x000e620000000800 */
[----:B------:R-:W-:-:S03]  /*1380*/  VIADDMNMX R9, R20, R9, R3, PT ;  /* 0x0000000914097246 */ /* 0x000fc60003800103 */
[----:B------:R-:W-:Y:S01]  /*1390*/  LDS R21, [R0+0x1a80] ;  /* 0x001a800000157984 */ /* 0x000fe20000000800 */
[----:B--2---:R-:W-:-:S03]  /*13a0*/  VIADDMNMX R9, R23, R10, R9, PT ;  /* 0x0000000a17097246 */ /* 0x004fc60003800109 */
[----:B------:R-:W2:Y:S01]  /*13b0*/  LDS R3, [R0+0x1980] ;  /* 0x0019800000037984 */ /* 0x000ea20000000800 */
[----:B---3--:R-:W-:-:S03]  /*13c0*/  VIADDMNMX R9, R24, R11, R9, PT ;  /* 0x0000000b18097246 */ /* 0x008fc60003800109 */
[----:B------:R-:W3:Y:S04]  /*13d0*/  LDS R20, [R0+0x19c0] ;  /* 0x0019c00000147984 */ /* 0x000ee80000000800 */
[----:B------:R-:W-:Y:S01]  /*13e0*/  LDS R24, [R0+0x1ac0] ;  /* 0x001ac00000187984 */ /* 0x000fe20000000800 */
[----:B----4-:R-:W-:-:S03]  /*13f0*/  VIADDMNMX R4, R19, R4, R9, PT ;  /* 0x0000000413047246 */ /* 0x010fc60003800109 */
[----:B------:R-:W-:Y:S01]  /*1400*/  LDS R22, [R0+0x1b40] ;  /* 0x001b400000167984 */ /* 0x000fe20000000800 */
[----:B------:R-:W-:-:S03]  /*1410*/  VIADDMNMX R4, R18, R5, R4, PT ;  /* 0x0000000512047246 */ /* 0x000fc60003800104 */
[----:B------:R-:W-:Y:S01]  /*1420*/  LDS.128 R8, [R2+0x1a0] ;  /* 0x0001a00002087984 */ /* 0x000fe20000000c00 */
[----:B-----5:R-:W-:-:S03]  /*1430*/  VIADDMNMX R4, R17, R6, R4, PT ;  /* 0x0000000611047246 */ /* 0x020fc60003800104 */
[----:B------:R-:W4:Y:S01]  /*1440*/  LDS R19, [R0+0x1a00] ;  /* 0x001a000000137984 */ /* 0x000f220000000800 */
[----:B0-----:R-:W-:-:S03]  /*1450*/  VIADDMNMX R4, R28, R7, R4, PT ;  /* 0x000000071c047246 */ /* 0x001fc60003800104 */
[----:B------:R-:W0:Y:S01]  /*1460*/  LDS R18, [R0+0x1a40] ;  /* 0x001a400000127984 */ /* 0x000e220000000800 */
[----:B------:R-:W-:-:S03]  /*1470*/  VIADDMNMX R12, R25, R12, R4, PT ;  /* 0x0000000c190c7246 */ /* 0x000fc60003800104 */
[----:B------:R-:W-:Y:S01]  /*1480*/  LDS R17, [R0+0x1b00] ;  /* 0x001b000000117984 */ /* 0x000fe20000000800 */
[----:B-1----:R-:W-:-:S03]  /*1490*/  VIADDMNMX R12, R16, R13, R12, PT ;  /* 0x0000000d100c7246 */ /* 0x002fc6000380010c */
[----:B------:R-:W1:Y:S04]  /*14a0*/  LDS.128 R4, [R2+0x1b0] ;  /* 0x0001b00002047984 */ /* 0x000e680000000c00 */
[----:B------:R-:W5:Y:S01]  /*14b0*/  LDS R23, [R0+0x1b80] ;  /* 0x001b800000177984 */ /* 0x000f620000000800 */
[----:B--2---:R-:W-:-:S03]  /*14c0*/  VIADDMNMX R3, R3, R14, R12, PT ;  /* 0x0000000e03037246 */ /* 0x004fc6000380010c */
[----:B------:R-:W2:Y:S01]  /*14d0*/  LDS R28, [R0+0x1bc0] ;  /* 0x001bc000001c7984 */ /* 0x000ea20000000800 */
[----:B---3--:R-:W-:-:S03]  /*14e0*/  VIADDMNMX R3, R20, R15, R3, PT ;  /* 0x0000000f14037246 */ /* 0x008fc60003800103 */
[----:B------:R-:W-:Y:S04]  /*14f0*/  LDS R25, [R0+0x1c00] ;  /* 0x001c000000197984 */ /* 0x000fe80000000800 */
[----:B------:R-:W3:Y:S04]  /*1500*/  LDS.128 R12, [R2+0x1c0] ;  /* 0x0001c000020c7984 */ /* 0x000ee80000000c00 */
[----:B------:R-:W3:Y:S04]  /*1510*/  LDS R16, [R0+0x1c40] ;  /* 0x001c400000107984 */ /* 0x000ee80000000800 */
[----:B------:R-:W-:Y:S01]  /*1520*/  LDS R20, [R0+0x1cc0] ;  /* 0x001cc00000147984 */ /* 0x000fe20000000800 */
[----:B----4-:R-:W-:-:S03]  /*1530*/  VIADDMNMX R3, R19, R8, R3, PT ;  /* 0x0000000813037246 */ /* 0x010fc60003800103 */
[----:B------:R-:W4:Y:S01]  /*1540*/  LDS R19, [R0+0x1c80] ;  /* 0x001c800000137984 */ /* 0x000f220000000800 */
[----:B0-----:R-:W-:-:S03]  /*1550*/  VIADDMNMX R3, R18, R9, R3, PT ;  /* 0x0000000912037246 */ /* 0x001fc60003800103 */
[----:B------:R-:W-:Y:S01]  /*1560*/  LDS R18, [R0+0x1d40] ;  /* 0x001d400000127984 */ /* 0x000fe20000000800 */
[----:B------:R-:W-:-:S03]  /*1570*/  VIADDMNMX R3, R21, R10, R3, PT ;  /* 0x0000000a15037246 */ /* 0x000fc60003800103 */
[----:B------:R-:W-:Y:S01]  /*1580*/  LDS R21, [R0+0x1e00] ;  /* 0x001e000000157984 */ /* 0x000fe20000000800 */
[----:B------:R-:W-:-:S03]  /*1590*/  VIADDMNMX R24, R24, R11, R3, PT ;  /* 0x0000000b18187246 */ /* 0x000fc60003800103 */
[----:B------:R-:W-:Y:S01]  /*15a0*/  LDS R3, [R0+0x1d00] ;  /* 0x001d000000037984 */ /* 0x000fe20000000800 */
[----:B-1----:R-:W-:-:S03]  /*15b0*/  VIADDMNMX R4, R17, R4, R24, PT ;  /* 0x0000000411047246 */ /* 0x002fc60003800118 */
[----:B------:R-:W0:Y:S01]  /*15c0*/  LDS.128 R8, [R2+0x1d0] ;  /* 0x0001d00002087984 */ /* 0x000e220000000c00 */
[----:B------:R-:W-:-:S03]  /*15d0*/  VIADDMNMX R4, R22, R5, R4, PT ;  /* 0x0000000516047246 */ /* 0x000fc60003800104 */
[----:B------:R-:W1:Y:S01]  /*15e0*/  LDS R17, [R0+0x1d80] ;  /* 0x001d800000117984 */ /* 0x000e620000000800 */
[----:B-----5:R-:W-:-:S03]  /*15f0*/  VIADDMNMX R4, R23, R6, R4, PT ;  /* 0x0000000617047246 */ /* 0x020fc60003800104 */
[----:B------:R-:W5:Y:S01]  /*1600*/  LDS R24, [R0+0x1dc0] ;  /* 0x001dc00000187984 */ /* 0x000f620000000800 */
[----:B--2---:R-:W-:-:S03]  /*1610*/  VIADDMNMX R4, R28, R7, R4, PT ;  /* 0x000000071c047246 */ /* 0x004fc60003800104 */
[----:B------:R-:W-:Y:S01]  /*1620*/  LDS R22, [R0+0x1e40] ;  /* 0x001e400000167984 */ /* 0x000fe20000000800 */
[----:B---3--:R-:W-:-:S03]  /*1630*/  VIADDMNMX R12, R25, R12, R4, PT ;  /* 0x0000000c190c7246 */ /* 0x008fc60003800104 */
[----:B------:R-:W2:Y:S01]  /*1640*/  LDS.128 R4, [R2+0x1e0] ;  /* 0x0001e00002047984 */ /* 0x000ea20000000c00 */
[----:B------:R-:W-:-:S03]  /*1650*/  VIADDMNMX R12, R16, R13, R12, PT ;  /* 0x0000000d100c7246 */ /* 0x000fc6000380010c */
[----:B------:R-:W3:Y:S01]  /*1660*/  LDS R23, [R0+0x1e80] ;  /* 0x001e800000177984 */ /* 0x000ee20000000800 */
[----:B----4-:R-:W-:-:S03]  /*1670*/  VIADDMNMX R12, R19, R14, R12, PT ;  /* 0x0000000e130c7246 */ /* 0x010fc6000380010c */
[----:B------:R-:W4:Y:S01]  /*1680*/  LDS R28, [R0+0x1ec0] ;  /* 0x001ec000001c7984 */ /* 0x000f220000000800 */
[----:B------:R-:W-:-:S03]  /*1690*/  VIADDMNMX R20, R20, R15, R12, PT ;  /* 0x0000000f14147246 */ /* 0x000fc6000380010c */
[----:B------:R-:W-:Y:S04]  /*16a0*/  LDS R19, [R0+0x1f00] ;  /* 0x001f000000137984 */ /* 0x000fe80000000800 */
[----:B------:R-:W4:Y:S04]  /*16b0*/  LDS.128 R12, [R2+0x1f0] ;  /* 0x0001f000020c7984 */ /* 0x000f280000000c00 */
[----:B------:R-:W4:Y:S01]  /*16c0*/  LDS R16, [R0+0x1f40] ;  /* 0x001f400000107984 */ /* 0x000f220000000800 */
[----:B0-----:R-:W-:-:S03]  /*16d0*/  VIADDMNMX R3, R3, R8, R20, PT ;  /* 0x0000000803037246 */ /* 0x001fc60003800114 */
[----:B------:R-:W-:Y:S01]  /*16e0*/  LDS R25, [R0+0x2000] ;  /* 0x0020000000197984 */ /* 0x000fe20000000800 */
[----:B------:R-:W-:-:S03]  /*16f0*/  VIADDMNMX R9, R18, R9, R3, PT ;  /* 0x0000000912097246 */ /* 0x000fc60003800103 */
[----:B------:R-:W-:Y:S01]  /*1700*/  LDS R20, [R0+0x1fc0] ;  /* 0x001fc00000147984 */ /* 0x000fe20000000800 */
[----:B-1----:R-:W-:-:S03]  /*1710*/  VIADDMNMX R9, R17, R10, R9, PT ;  /* 0x0000000a11097246 */ /* 0x002fc60003800109 */
[----:B------:R-:W0:Y:S01]  /*1720*/  LDS R3, [R0+0x1f80] ;  /* 0x001f800000037984 */ /* 0x000e220000000800 */
[----:B-----5:R-:W-:-:S03]  /*1730*/  VIADDMNMX R24, R24, R11, R9, PT ;  /* 0x0000000b18187246 */ /* 0x020fc60003800109 */
[----:B------:R-:W-:Y:S01]  /*1740*/  LDS R18, [R0+0x2040] ;  /* 0x0020400000127984 */ /* 0x000fe20000000800 */
[----:B--2---:R-:W-:-:S03]  /*1750*/  VIADDMNMX R4, R21, R4, R24, PT ;  /* 0x0000000415047246 */ /* 0x004fc60003800118 */
[----:B------:R-:W1:Y:S01]  /*1760*/  LDS.128 R8, [R2+0x200] ;  /* 0x0002000002087984 */ /* 0x000e620000000c00 */
[----:B------:R-:W-:-:S03]  /*1770*/  VIADDMNMX R4, R22, R5, R4, PT ;  /* 0x0000000516047246 */ /* 0x000fc60003800104 */
[----:B------:R-:W2:Y:S01]  /*1780*/  LDS R17, [R0+0x2080] ;  /* 0x0020800000117984 */ /* 0x000ea20000000800 */
[----:B---3--:R-:W-:-:S03]  /*1790*/  VIADDMNMX R4, R23, R6, R4, PT ;  /* 0x0000000617047246 */ /* 0x008fc60003800104 */
[----:B------:R-:W3:Y:S01]  /*17a0*/  LDS R22, [R0+0x20c0] ;  /* 0x0020c00000167984 */ /* 0x000ee20000000800 */
[----:B----4-:R-:W-:-:S03]  /*17b0*/  VIADDMNMX R4, R28, R7, R4, PT ;  /* 0x000000071c047246 */ /* 0x010fc60003800104 */
[----:B------:R-:W-:Y:S01]  /*17c0*/  LDS R21, [R0+0x2180] ;  /* 0x0021800000157984 */ /* 0x000fe20000000800 */
[----:B------:R-:W-:-:S03]  /*17d0*/  VIADDMNMX R12, R19, R12, R4, PT ;  /* 0x0000000c130c7246 */ /* 0x000fc60003800104 */
[----:B------:R-:W-:Y:S01]  /*17e0*/  LDS R24, [R0+0x21c0] ;  /* 0x0021c00000187984 */ /* 0x000fe20000000800 */
[----:B------:R-:W-:-:S03]  /*17f0*/  VIADDMNMX R12, R16, R13, R12, PT ;  /* 0x0000000d100c7246 */ /* 0x000fc6000380010c */
[----:B------:R-:W-:Y:S04]  /*1800*/  LDS.128 R4, [R2+0x210] ;  /* 0x0002100002047984 */ /* 0x000fe80000000c00 */
[----:B------:R-:W4:Y:S04]  /*1810*/  LDS R19, [R0+0x2100] ;  /* 0x0021000000137984 */ /* 0x000f280000000800 */
[----:B------:R-:W5:Y:S01]  /*1820*/  LDS R16, [R0+0x2140] ;  /* 0x0021400000107984 */ /* 0x000f620000000800 */
[----:B0-----:R-:W-:-:S03]  /*1830*/  VIADDMNMX R3, R3, R14, R12, PT ;  /* 0x0000000e03037246 */ /* 0x001fc6000380010c */
[----:B------:R-:W-:Y:S01]  /*1840*/  LDS R23, [R0+0x2280] ;  /* 0x0022800000177984 */ /* 0x000fe20000000800 */
[----:B------:R-:W-:-:S03]  /*1850*/  VIADDMNMX R3, R20, R15, R3, PT ;  /* 0x0000000f14037246 */ /* 0x000fc60003800103 */
[----:B------:R-:W-:Y:S01]  /*1860*/  LDS R28, [R0+0x22c0] ;  /* 0x0022c000001c7984 */ /* 0x000fe20000000800 */
[----:B-1----:R-:W-:-:S03]  /*1870*/  VIADDMNMX R8, R25, R8, R3, PT ;  /* 0x0000000819087246 */ /* 0x002fc60003800103 */
[----:B------:R-:W-:Y:S01]  /*1880*/  LDS.128 R12, [R2+0x220] ;  /* 0x00022000020c7984 */ /* 0x000fe20000000c00 */
[----:B------:R-:W-:-:S03]  /*1890*/  VIADDMNMX R8, R18, R9, R8, PT ;  /* 0x0000000912087246 */ /* 0x000fc60003800108 */
[----:B------:R-:W0:Y:S01]  /*18a0*/  LDS R3, [R0+0x2200] ;  /* 0x0022000000037984 */ /* 0x000e220000000800 */
[----:B--2---:R-:W-:-:S03]  /*18b0*/  VIADDMNMX R8, R17, R10, R8, PT ;  /* 0x0000000a11087246 */ /* 0x004fc60003800108 */
[----:B------:R-:W1:Y:S01]  /*18c0*/  LDS R20, [R0+0x2240] ;  /* 0x0022400000147984 */ /* 0x000e620000000800 */
[----:B---3--:R-:W-:-:S03]  /*18d0*/  VIADDMNMX R22, R22, R11, R8, PT ;  /* 0x0000000b16167246 */ /* 0x008fc60003800108 */
[----:B------:R-:W-:Y:S04]  /*18e0*/  LDS R25, [R0+0x2300] ;  /* 0x0023000000197984 */ /* 0x000fe80000000800 */
[----:B------:R-:W2:Y:S04]  /*18f0*/  LDS.128 R8, [R2+0x230] ;  /* 0x0002300002087984 */ /* 0x000ea80000000c00 */
[----:B------:R-:W3:Y:S01]  /*1900*/  LDS R18, [R0+0x2340] ;  /* 0x0023400000127984 */ /* 0x000ee20000000800 */
[----:B----4-:R-:W-:-:S03]  /*1910*/  VIADDMNMX R4, R19, R4, R22, PT ;  /* 0x0000000413047246 */ /* 0x010fc60003800116 */
[----:B------:R-:W-:Y:S01]  /*1920*/  LDS R17, [R0+0x2400] ;  /* 0x0024000000117984 */ /* 0x000fe20000000800 */
[----:B-----5:R-:W-:-:S03]  /*1930*/  VIADDMNMX R4, R16, R5, R4, PT ;  /* 0x0000000510047246 */ /* 0x020fc60003800104 */
[----:B------:R-:W4:Y:S01]  /*1940*/  LDS R19, [R0+0x2380] ;  /* 0x0023800000137984 */ /* 0x000f220000000800 */
[----:B------:R-:W-:-:S03]  /*1950*/  VIADDMNMX R4, R21, R6, R4, PT ;  /* 0x0000000615047246 */ /* 0x000fc60003800104 */
[----:B------:R-:W5:Y:S01]  /*1960*/  LDS R22, [R0+0x23c0] ;  /* 0x0023c00000167984 */ /* 0x000f620000000800 */
[----:B------:R-:W-:-:S03]  /*1970*/  VIADDMNMX R24, R24, R7, R4, PT ;  /* 0x0000000718187246 */ /* 0x000fc60003800104 */
[----:B------:R-:W-:Y:S04]  /*1980*/  LDS R16, [R0+0x2440] ;  /* 0x0024400000107984 */ /* 0x000fe80000000800 */
[----:B------:R-:W5:Y:S01]  /*1990*/  LDS.128 R4, [R2+0x240] ;  /* 0x0002400002047984 */ /* 0x000f620000000c00 */
[----:B0-----:R-:W-:-:S03]  /*19a0*/  VIADDMNMX R3, R3, R12, R24, PT ;  /* 0x0000000c03037246 */ /* 0x001fc60003800118 */
[----:B------:R-:W-:Y:S01]  /*19b0*/  LDS R21, [R0+0x2500] ;  /* 0x0025000000157984 */ /* 0x000fe20000000800 */
[----:B-1----:R-:W-:-:S03]  /*19c0*/  VIADDMNMX R13, R20, R13, R3, PT ;  /* 0x0000000d140d7246 */ /* 0x002fc60003800103 */
[----:B------:R-:W-:Y:S01]  /*19d0*/  LDS R24, [R0+0x24c0] ;  /* 0x0024c00000187984 */ /* 0x000fe20000000800 */
[----:B------:R-:W-:-:S03]  /*19e0*/  VIADDMNMX R13, R23, R14, R13, PT ;  /* 0x0000000e170d7246 */ /* 0x000fc6000380010d */
[----:B------:R-:W0:Y:S01]  /*19f0*/  LDS R3, [R0+0x2480] ;  /* 0x0024800000037984 */ /* 0x000e220000000800 */
[----:B------:R-:W-:-:S03]  /*1a00*/  VIADDMNMX R13, R28, R15, R13, PT ;  /* 0x0000000f1c0d7246 */ /* 0x000fc6000380010d */
[----:B------:R-:W-:Y:S01]  /*1a10*/  LDS R20, [R0+0x2540] ;  /* 0x0025400000147984 */ /* 0x000fe20000000800 */
[----:B--2---:R-:W-:-:S03]  /*1a20*/  VIADDMNMX R8, R25, R8, R13, PT ;  /* 0x0000000819087246 */ /* 0x004fc6000380010d */
[----:B------:R-:W-:Y:S01]  /*1a30*/  LDS R23, [R0+0x2580] ;  /* 0x0025800000177984 */ /* 0x000fe20000000800 */
[----:B---3--:R-:W-:-:S03]  /*1a40*/  VIADDMNMX R8, R18, R9, R8, PT ;  /* 0x0000000912087246 */ /* 0x008fc60003800108 */
[----:B------:R-:W1:Y:S01]  /*1a50*/  LDS.128 R12, [R2+0x250] ;  /* 0x00025000020c7984 */ /* 0x000e620000000c00 */
[----:B----4-:R-:W-:-:S03]  /*1a60*/  VIADDMNMX R8, R19, R10, R8, PT ;  /* 0x0000000a13087246 */ /* 0x010fc60003800108 */
[----:B------:R-:W2:Y:S01]  /*1a70*/  LDS R28, [R0+0x25c0] ;  /* 0x0025c000001c7984 */ /* 0x000ea20000000800 */
[----:B-----5:R-:W-:-:S03]  /*1a80*/  VIADDMNMX R22, R22, R11, R8, PT ;  /* 0x0000000b16167246 */ /* 0x020fc60003800108 */
[----:B------:R-:W-:Y:S04]  /*1a90*/  LDS R19, [R0+0x2600] ;  /* 0x0026000000137984 */ /* 0x000fe80000000800 */
[----:B------:R-:W3:Y:S01]  /*1aa0*/  LDS.128 R8, [R2+0x260] ;  /* 0x0002600002087984 */ /* 0x000ee20000000c00 */
[----:B------:R-:W-:-:S03]  /*1ab0*/  VIADDMNMX R4, R17, R4, R22, PT ;  /* 0x0000000411047246 */ /* 0x000fc60003800116 */
[----:B------:R-:W4:Y:S01]  /*1ac0*/  LDS R18, [R0+0x2640] ;  /* 0x0026400000127984 */ /* 0x000f220000000800 */
[----:B------:R-:W-:-:S03]  /*1ad0*/  VIADDMNMX R4, R16, R5, R4, PT ;  /* 0x0000000510047246 */ /* 0x000fc60003800104 */
[----:B------:R-:W5:Y:S04]  /*1ae0*/  LDS R17, [R0+0x2680] ;  /* 0x0026800000117984 */ /* 0x000f680000000800 */
[----:B------:R-:W5:Y:S01]  /*1af0*/  LDS R22, [R0+0x26c0] ;  /* 0x0026c00000167984 */ /* 0x000f620000000800 */
[----:B0-----:R-:W-:-:S03]  /*1b00*/  VIADDMNMX R3, R3, R6, R4, PT ;  /* 0x0000000603037246 */ /* 0x001fc60003800104 */
[----:B------:R-:W-:Y:S01]  /*1b10*/  LDS R25, [R0+0x2700] ;  /* 0x0027000000197984 */ /* 0x000fe20000000800 */
[----:B------:R-:W-:-:S03]  /*1b20*/  VIADDMNMX R3, R24, R7, R3, PT ;  /* 0x0000000718037246 */ /* 0x000fc60003800103 */
[----:B------:R-:W-:Y:S04]  /*1b30*/  LDS R16, [R0+0x2740] ;  /* 0x0027400000107984 */ /* 0x000fe80000000800 */
[----:B------:R-:W0:Y:S01]  /*1b40*/  LDS.128 R4, [R2+0x270] ;  /* 0x0002700002047984 */ /* 0x000e220000000c00 */
[----:B-1----:R-:W-:-:S03]  /*1b50*/  VIADDMNMX R3, R21, R12, R3, PT ;  /* 0x0000000c15037246 */ /* 0x002fc60003800103 */
[----:B------:R-:W-:Y:S01]  /*1b60*/  LDS R24, [R0+0x28c0] ;  /* 0x0028c00000187984 */ /* 0x000fe20000000800 */
[----:B------:R-:W-:-:S03]  /*1b70*/  VIADDMNMX R13, R20, R13, R3, PT ;  /* 0x0000000d140d7246 */ /* 0x000fc60003800103 */
[----:B------:R-:W-:Y:S01]  /*1b80*/  LDS R21, [R0+0x2880] ;  /* 0x0028800000157984 */ /* 0x000fe20000000800 */
[----:B------:R-:W-:-:S03]  /*1b90*/  VIADDMNMX R13, R23, R14, R13, PT ;  /* 0x0000000e170d7246 */ /* 0x000fc6000380010d */
[----:B------:R-:W1:Y:S01]  /*1ba0*/  LDS R3, [R0+0x2780] ;  /* 0x0027800000037984 */ /* 0x000e620000000800 */
[----:B--2---:R-:W-:-:S03]  /*1bb0*/  VIADDMNMX R13, R28, R15, R13, PT ;  /* 0x0000000f1c0d7246 */ /* 0x004fc6000380010d */
[----:B------:R-:W2:Y:S01]  /*1bc0*/  LDS R20, [R0+0x27c0] ;  /* 0x0027c00000147984 */ /* 0x000ea20000000800 */
[----:B---3--:R-:W-:-:S03]  /*1bd0*/  VIADDMNMX R8, R19, R8, R13, PT ;  /* 0x0000000813087246 */ /* 0x008fc6000380010d */
[----:B------:R-:W-:Y:S01]  /*1be0*/  LDS R23, [R0+0x2980] ;  /* 0x0029800000177984 */ /* 0x000fe20000000800 */
[----:B----4-:R-:W-:-:S03]  /*1bf0*/  VIADDMNMX R8, R18, R9, R8, PT ;  /* 0x0000000912087246 */ /* 0x010fc60003800108 */
[----:B------:R-:W-:Y:S01]  /*1c00*/  LDS.128 R12, [R2+0x280] ;  /* 0x00028000020c7984 */ /* 0x000fe20000000c00 */
[----:B-----5:R-:W-:-:S03]  /*1c10*/  VIADDMNMX R8, R17, R10, R8, PT ;  /* 0x0000000a11087246 */ /* 0x020fc60003800108 */
[----:B------:R-:W3:Y:S01]  /*1c20*/  LDS R19, [R0+0x2800] ;  /* 0x0028000000137984 */ /* 0x000ee20000000800 */
[----:B------:R-:W-:-:S03]  /*1c30*/  VIADDMNMX R8, R22, R11, R8, PT ;  /* 0x0000000b16087246 */ /* 0x000fc60003800108 */
[----:B------:R-:W4:Y:S04]  /*1c40*/  LDS R18, [R0+0x2840] ;  /* 0x0028400000127984 */ /* 0x000f280000000800 */
[----:B------:R-:W-:Y:S01]  /*1c50*/  LDS R17, [R0+0x2900] ;  /* 0x0029000000117984 */ /* 0x000fe20000000800 */
[----:B0-----:R-:W-:-:S03]  /*1c60*/  VIADDMNMX R4, R25, R4, R8, PT ;  /* 0x0000000419047246 */ /* 0x001fc60003800108 */
[----:B------:R-:W-:Y:S01]  /*1c70*/  LDS R22, [R0+0x2940] ;  /* 0x0029400000167984 */ /* 0x000fe20000000800 */
[----:B------:R-:W-:-:S03]  /*1c80*/  VIADDMNMX R4, R16, R5, R4, PT ;  /* 0x0000000510047246 */ /* 0x000fc60003800104 */
[----:B------:R-:W0:Y:S04]  /*1c90*/  LDS.128 R8, [R2+0x290] ;  /* 0x0002900002087984 */ /* 0x000e280000000c00 */
[----:B------:R-:W5:Y:S01]  /*1ca0*/  LDS R28, [R0+0x29c0] ;  /* 0x0029c000001c7984 */ /* 0x000f620000000800 */
[----:B-1----:R-:W-:-:S03]  /*1cb0*/  VIADDMNMX R3, R3, R6, R4, PT ;  /* 0x0000000603037246 */ /* 0x002fc60003800104 */
[----:B------:R-:W-:Y:S01]  /*1cc0*/  LDS R25, [R0+0x2a00] ;  /* 0x002a000000197984 */ /* 0x000fe20000000800 */
[----:B--2---:R-:W-:-:S03]  /*1cd0*/  VIADDMNMX R3, R20, R7, R3, PT ;  /* 0x0000000714037246 */ /* 0x004fc60003800103 */
[----:B------:R-:W-:Y:S04]  /*1ce0*/  LDS R16, [R0+0x2a40] ;  /* 0x002a400000107984 */ /* 0x000fe80000000800 */
[----:B------:R-:W1:Y:S04]  /*1cf0*/  LDS.128 R4, [R2+0x2a0] ;  /* 0x0002a00002047984 */ /* 0x000e680000000c00 */
[----:B------:R-:W-:Y:S01]  /*1d00*/  LDS R20, [R0+0x2ac0] ;  /* 0x002ac00000147984 */ /* 0x000fe20000000800 */
[----:B---3--:R-:W-:-:S03]  /*1d10*/  VIADDMNMX R3, R19, R12, R3, PT ;  /* 0x0000000c13037246 */ /* 0x008fc60003800103 */
[----:B------:R-:W2:Y:S01]  /*1d20*/  LDS R19, [R0+0x2a80] ;  /* 0x002a800000137984 */ /* 0x000ea20000000800 */
[----:B----4-:R-:W-:-:S03]  /*1d30*/  VIADDMNMX R3, R18, R13, R3, PT ;  /* 0x0000000d12037246 */ /* 0x010fc60003800103 */
[----:B------:R-:W-:Y:S01]  /*1d40*/  LDS R18, [R0+0x2b40] ;  /* 0x002b400000127984 */ /* 0x000fe20000000800 */
[----:B------:R-:W-:-:S03]  /*1d50*/  VIADDMNMX R3, R21, R14, R3, PT ;  /* 0x0000000e15037246 */ /* 0x000fc60003800103 */
[----:B------:R-:W-:Y:S01]  /*1d60*/  LDS R21, [R0+0x2c00] ;  /* 0x002c000000157984 */ /* 0x000fe20000000800 */
[----:B------:R-:W-:-:S03]  /*1d70*/  VIADDMNMX R24, R24, R15, R3, PT ;  /* 0x0000000f18187246 */ /* 0x000fc60003800103 */
[----:B------:R-:W-:Y:S01]  /*1d80*/  LDS R3, [R0+0x2b00] ;  /* 0x002b000000037984 */ /* 0x000fe20000000800 */
[----:B0-----:R-:W-:-:S03]  /*1d90*/  VIADDMNMX R8, R17, R8, R24, PT ;  /* 0x0000000811087246 */ /* 0x001fc60003800118 */
[----:B------:R-:W0:Y:S01]  /*1da0*/  LDS.128 R12, [R2+0x2b0] ;  /* 0x0002b000020c7984 */ /* 0x000e220000000c00 */
[----:B------:R-:W-:-:S03]  /*1db0*/  VIADDMNMX R8, R22, R9, R8, PT ;  /* 0x0000000916087246 */ /* 0x000fc60003800108 */
[----:B------:R-:W3:Y:S01]  /*1dc0*/  LDS R17, [R0+0x2b80] ;  /* 0x002b800000117984 */ /* 0x000ee20000000800 */
[----:B------:R-:W-:-:S03]  /*1dd0*/  VIADDMNMX R8, R23, R10, R8, PT ;  /* 0x0000000a17087246 */ /* 0x000fc60003800108 */
[----:B------:R-:W4:Y:S01]  /*1de0*/  LDS R24, [R0+0x2bc0] ;  /* 0x002bc00000187984 */ /* 0x000f220000000800 */
[----:B-----5:R-:W-:-:S03]  /*1df0*/  VIADDMNMX R8, R28, R11, R8, PT ;  /* 0x0000000b1c087246 */ /* 0x020fc60003800108 */
[----:B------:R-:W-:Y:S01]  /*1e00*/  LDS R22, [R0+0x2c40] ;  /* 0x002c400000167984 */ /* 0x000fe20000000800 */
[----:B-1----:R-:W-:-:S03]  /*1e10*/  VIADDMNMX R4, R25, R4, R8, PT ;  /* 0x0000000419047246 */ /* 0x002fc60003800108 */
[----:B------:R-:W-:Y:S01]  /*1e20*/  LDS R23, [R0+0x2c80] ;  /* 0x002c800000177984 */ /* 0x000fe20000000800 */
[----:B------:R-:W-:-:S03]  /*1e30*/  VIADDMNMX R4, R16, R5, R4, PT ;  /* 0x0000000510047246 */ /* 0x000fc60003800104 */
[----:B------:R-:W1:Y:S01]  /*1e40*/  LDS.128 R8, [R2+0x2c0] ;  /* 0x0002c00002087984 */ /* 0x000e620000000c00 */
[----:B--2---:R-:W-:-:S03]  /*1e50*/  VIADDMNMX R4, R19, R6, R4, PT ;  /* 0x0000000613047246 */ /* 0x004fc60003800104 */
[----:B------:R-:W2:Y:S01]  /*1e60*/  LDS R28, [R0+0x2cc0] ;  /* 0x002cc000001c7984 */ /* 0x000ea20000000800 */
[----:B------:R-:W-:-:S03]  /*1e70*/  VIADDMNMX R20, R20, R7, R4, PT ;  /* 0x0000000714147246 */ /* 0x000fc60003800104 */
[----:B------:R-:W-:Y:S04]  /*1e80*/  LDS R19, [R0+0x2d00] ;  /* 0x002d000000137984 */ /* 0x000fe80000000800 */
[----:B------:R-:W5:Y:S04]  /*1e90*/  LDS.128 R4, [R2+0x2d0] ;  /* 0x0002d00002047984 */ /* 0x000f680000000c00 */
[----:B------:R-:W5:Y:S01]  /*1ea0*/  LDS R16, [R0+0x2d40] ;  /* 0x002d400000107984 */ /* 0x000f620000000800 */
[----:B0-----:R-:W-:-:S03]  /*1eb0*/  VIADDMNMX R3, R3, R12, R20, PT ;  /* 0x0000000c03037246 */ /* 0x001fc60003800114 */
[----:B------:R-:W-:Y:S01]  /*1ec0*/  LDS R25, [R0+0x2e00] ;  /* 0x002e000000197984 */ /* 0x000fe20000000800 */
[----:B------:R-:W-:-:S03]  /*1ed0*/  VIADDMNMX R13, R18, R13, R3, PT ;  /* 0x0000000d120d7246 */ /* 0x000fc60003800103 */
[----:B------:R-:W-:Y:S01]  /*1ee0*/  LDS R20, [R0+0x2dc0] ;  /* 0x002dc00000147984 */ /* 0x000fe20000000800 */
[----:B---3--:R-:W-:-:S03]  /*1ef0*/  VIADDMNMX R13, R17, R14, R13, PT ;  /* 0x0000000e110d7246 */ /* 0x008fc6000380010d */
[----:B------:R-:W0:Y:S01]  /*1f00*/  LDS R3, [R0+0x2d80] ;  /* 0x002d800000037984 */ /* 0x000e220000000800 */
[----:B----4-:R-:W-:-:S03]  /*1f10*/  VIADDMNMX R24, R24, R15, R13, PT ;  /* 0x0000000f18187246 */ /* 0x010fc6000380010d */
[----:B------:R-:W-:Y:S04]  /*1f20*/  LDS R18, [R0+0x2e40] ;  /* 0x002e400000127984 */ /* 0x000fe80000000800 */
[----:B------:R-:W3:Y:S01]  /*1f30*/  LDS.128 R12, [R2+0x2e0] ;  /* 0x0002e000020c7984 */ /* 0x000ee20000000c00 */
[----:B-1----:R-:W-:-:S03]  /*1f40*/  VIADDMNMX R8, R21, R8, R24, PT ;  /* 0x0000000815087246 */ /* 0x002fc60003800118 */
[----:B------:R-:W1:Y:S01]  /*1f50*/  LDS R17, [R0+0x2e80] ;  /* 0x002e800000117984 */ /* 0x000e620000000800 */
[----:B------:R-:W-:-:S03]  /*1f60*/  VIADDMNMX R8, R22, R9, R8, PT ;  /* 0x0000000916087246 */ /* 0x000fc60003800108 */
[----:B------:R-:W-:Y:S01]  /*1f70*/  LDS R21, [R0+0x2f80] ;  /* 0x002f800000157984 */ /* 0x000fe20000000800 */
[----:B------:R-:W-:-:S03]  /*1f80*/  VIADDMNMX R8, R23, R10, R8, PT ;  /* 0x0000000a17087246 */ /* 0x000fc60003800108 */
[----:B------:R-:W4:Y:S01]  /*1f90*/  LDS R22, [R0+0x2ec0] ;  /* 0x002ec00000167984 */ /* 0x000f220000000800 */
[----:B--2---:R-:W-:-:S03]  /*1fa0*/  VIADDMNMX R8, R28, R11, R8, PT ;  /* 0x0000000b1c087246 */ /* 0x004fc60003800108 */
[----:B------:R-:W-:Y:S01]  /*1fb0*/  LDS R24, [R0+0x2fc0] ;  /* 0x002fc00000187984 */ /* 0x000fe20000000800 */
[----:B-----5:R-:W-:-:S03]  /*1fc0*/  VIADDMNMX R4, R19, R4, R8, PT ;  /* 0x0000000413047246 */ /* 0x020fc60003800108 */
[----:B------:R-:W-:Y:S01]  /*1fd0*/  LDS R23, [R0+0x3080] ;  /* 0x0030800000177984 */ /* 0x000fe20000000800 */
[----:B------:R-:W-:-:S03]  /*1fe0*/  VIADDMNMX R4, R16, R5, R4, PT ;  /* 0x0000000510047246 */ /* 0x000fc60003800104 */
[----:B------:R-:W-:Y:S04]  /*1ff0*/  LDS.128 R8, [R2+0x2f0] ;  /* 0x0002f00002087984 */ /* 0x000fe80000000c00 */
[----:B------:R-:W2:Y:S04]  /*2000*/  LDS R19, [R0+0x2f00] ;  /* 0x002f000000137984 */ /* 0x000ea80000000800 */
[----:B------:R-:W5:Y:S01]  /*2010*/  LDS R16, [R0+0x2f40] ;  /* 0x002f400000107984 */ /* 0x000f620000000800 */
[----:B0-----:R-:W-:-:S03]  /*2020*/  VIADDMNMX R3, R3, R6, R4, PT ;  /* 0x0000000603037246 */ /* 0x001fc60003800104 */
[----:B------:R-:W-:Y:S01]  /*2030*/  LDS R28, [R0+0x30c0] ;  /* 0x0030c000001c7984 */ /* 0x000fe20000000800 */
[----:B------:R-:W-:-:S03]  /*2040*/  VIADDMNMX R3, R20, R7, R3, PT ;  /* 0x0000000714037246 */ /* 0x000fc60003800103 */
[----:B------:R-:W-:Y:S01]  /*2050*/  LDS.128 R4, [R2+0x300] ;  /* 0x0003000002047984 */ /* 0x000fe20000000c00 */
[----:B---3--:R-:W-:-:S03]  /*2060*/  VIADDMNMX R12, R25, R12, R3, PT ;  /* 0x0000000c190c7246 */ /* 0x008fc60003800103 */
[----:B------:R-:W0:Y:S01]  /*2070*/  LDS R3, [R0+0x3000] ;  /* 0x0030000000037984 */ /* 0x000e220000000800 */
[----:B------:R-:W-:-:S03]  /*2080*/  VIADDMNMX R12, R18, R13, R12, PT ;  /* 0x0000000d120c7246 */ /* 0x000fc6000380010c */
[----:B------:R-:W3:Y:S01]  /*2090*/  LDS R20, [R0+0x3040] ;  /* 0x0030400000147984 */ /* 0x000ee20000000800 */
[----:B-1----:R-:W-:-:S03]  /*20a0*/  VIADDMNMX R12, R17, R14, R12, PT ;  /* 0x0000000e110c7246 */ /* 0x002fc6000380010c */
[----:B------:R-:W-:Y:S01]  /*20b0*/  LDS R25, [R0+0x3100] ;  /* 0x0031000000197984 */ /* 0x000fe20000000800 */
[----:B----4-:R-:W-:-:S03]  /*20c0*/  VIADDMNMX R22, R22, R15, R12, PT ;  /* 0x0000000f16167246 */ /* 0x010fc6000380010c */
[----:B------:R-:W1:Y:S04]  /*20d0*/  LDS.128 R12, [R2+0x310] ;  /* 0x00031000020c7984 */ /* 0x000e680000000c00 */
[----:B------:R-:W4:Y:S04]  /*20e0*/  LDS R18, [R0+0x3140] ;  /* 0x0031400000127984 */ /* 0x000f280000000800 */
[----:B------:R-:W-:Y:S01]  /*20f0*/  LDS R17, [R0+0x3200] ;  /* 0x0032000000117984 */ /* 0x000fe20000000800 */
[----:B--2---:R-:W-:-:S03]  /*2100*/  VIADDMNMX R8, R19, R8, R22, PT ;  /* 0x0000000813087246 */ /* 0x004fc60003800116 */
[----:B------:R-:W2:Y:S01]  /*2110*/  LDS R19, [R0+0x3180] ;  /* 0x0031800000137984 */ /* 0x000ea20000000800 */
[----:B-----5:R-:W-:-:S03]  /*2120*/  VIADDMNMX R8, R16, R9, R8, PT ;  /* 0x0000000910087246 */ /* 0x020fc60003800108 */
[----:B------:R-:W5:Y:S01]  /*2130*/  LDS R22, [R0+0x31c0] ;  /* 0x0031c00000167984 */ /* 0x000f620000000800 */
[----:B------:R-:W-:-:S03]  /*2140*/  VIADDMNMX R8, R21, R10, R8, PT ;  /* 0x0000000a15087246 */ /* 0x000fc60003800108 */
[----:B------:R-:W-:Y:S01]  /*2150*/  LDS R16, [R0+0x3240] ;  /* 0x0032400000107984 */ /* 0x000fe20000000800 */
[----:B------:R-:W-:-:S03]  /*2160*/  VIADDMNMX R24, R24, R11, R8, PT ;  /* 0x0000000b18187246 */ /* 0x000fc60003800108 */
[----:B------:R-:W5:Y:S01]  /*2170*/  LDS.128 R8, [R2+0x320] ;  /* 0x0003200002087984 */ /* 0x000f620000000c00 */
[----:B0-----:R-:W-:-:S03]  /*2180*/  VIADDMNMX R3, R3, R4, R24, PT ;  /* 0x0000000403037246 */ /* 0x001fc60003800118 */
[----:B------:R-:W-:Y:S01]  /*2190*/  LDS R24, [R0+0x32c0] ;  /* 0x0032c00000187984 */ /* 0x000fe20000000800 */
[----:B---3--:R-:W-:-:S03]  /*21a0*/  VIADDMNMX R5, R20, R5, R3, PT ;  /* 0x0000000514057246 */ /* 0x008fc60003800103 */
[----:B------:R-:W0:Y:S01]  /*21b0*/  LDS R3, [R0+0x3280] ;  /* 0x0032800000037984 */ /* 0x000e220000000800 */
[----:B------:R-:W-:-:S03]  /*21c0*/  VIADDMNMX R5, R23, R6, R5, PT ;  /* 0x0000000617057246 */ /* 0x000fc60003800105 */
[----:B------:R-:W-:Y:S01]  /*21d0*/  LDS R21, [R0+0x3300] ;  /* 0x0033000000157984 */ /* 0x000fe20000000800 */
[----:B------:R-:W-:-:S03]  /*21e0*/  VIADDMNMX R5, R28, R7, R5, PT ;  /* 0x000000071c057246 */ /* 0x000fc60003800105 */
[----:B------:R-:W-:Y:S01]  /*21f0*/  LDS R20, [R0+0x3340] ;  /* 0x0033400000147984 */ /* 0x000fe20000000800 */
[----:B-1----:R-:W-:-:S03]  /*2200*/  VIADDMNMX R12, R25, R12, R5, PT ;  /* 0x0000000c190c7246 */ /* 0x002fc60003800105 */
[----:B------:R-:W1:Y:S01]  /*2210*/  LDS.128 R4, [R2+0x330] ;  /* 0x0003300002047984 */ /* 0x000e620000000c00 */
[----:B----4-:R-:W-:-:S03]  /*2220*/  VIADDMNMX R12, R18, R13, R12, PT ;  /* 0x0000000d120c7246 */ /* 0x010fc6000380010c */
[----:B------:R-:W3:Y:S01]  /*2230*/  LDS R23, [R0+0x3380] ;  /* 0x0033800000177984 */ /* 0x000ee20000000800 */
[----:B--2---:R-:W-:-:S03]  /*2240*/  VIADDMNMX R12, R19, R14, R12, PT ;  /* 0x0000000e130c7246 */ /* 0x004fc6000380010c */
[----:B------:R-:W2:Y:S01]  /*2250*/  LDS R28, [R0+0x33c0] ;  /* 0x0033c000001c7984 */ /* 0x000ea20000000800 */
[----:B-----5:R-:W-:-:S03]  /*2260*/  VIADDMNMX R22, R22, R15, R12, PT ;  /* 0x0000000f16167246 */ /* 0x020fc6000380010c */
[----:B------:R-:W-:Y:S04]  /*2270*/  LDS R19, [R0+0x3400] ;  /* 0x0034000000137984 */ /* 0x000fe80000000800 */
[----:B------:R-:W4:Y:S01]  /*2280*/  LDS.128 R12, [R2+0x340] ;  /* 0x00034000020c7984 */ /* 0x000f220000000c00 */
[----:B------:R-:W-:-:S03]  /*2290*/  VIADDMNMX R8, R17, R8, R22, PT ;  /* 0x0000000811087246 */ /* 0x000fc60003800116 */
[----:B------:R-:W5:Y:S01]  /*22a0*/  LDS R18, [R0+0x3440] ;  /* 0x0034400000127984 */ /* 0x000f620000000800 */
        /* <DEDUP_REMOVED lines=11> */
[----:B---3--:R-:W-:-:S03]  /*2360*/  VIADDMNMX R5, R23, R6, R5, PT ;  /* 0x0000000617057246 */ /* 0x008fc60003800105 */
[----:B------:R-:W3:Y:S01]  /*2370*/  LDS R3, [R0+0x3580] ;  /* 0x0035800000037984 */ /* 0x000ee20000000800 */
[----:B--2---:R-:W-:-:S03]  /*2380*/  VIADDMNMX R5, R28, R7, R5, PT ;  /* 0x000000071c057246 */ /* 0x004fc60003800105 */
[----:B------:R-:W2:Y:S01]  /*2390*/  LDS R20, [R0+0x35c0] ;  /* 0x0035c00000147984 */ /* 0x000ea20000000800 */
[----:B----4-:R-:W-:-:S03]  /*23a0*/  VIADDMNMX R12, R19, R12, R5, PT ;  /* 0x0000000c130c7246 */ /* 0x010fc60003800105 */
[----:B------:R-:W-:Y:S01]  /*23b0*/  LDS R24, [R0+0x36c0] ;  /* 0x0036c00000187984 */ /* 0x000fe20000000800 */
[----:B-----5:R-:W-:-:S03]  /*23c0*/  VIADDMNMX R12, R18, R13, R12, PT ;  /* 0x0000000d120c7246 */ /* 0x020fc6000380010c */
[----:B------:R-:W-:Y:S01]  /*23d0*/  LDS.128 R4, [R2+0x360] ;  /* 0x0003600002047984 */ /* 0x000fe20000000c00 */
[----:B------:R-:W-:-:S03]  /*23e0*/  VIADDMNMX R12, R17, R14, R12, PT ;  /* 0x0000000e110c7246 */ /* 0x000fc6000380010c */
[----:B------:R-:W4:Y:S01]  /*23f0*/  LDS R19, [R0+0x3600] ;  /* 0x0036000000137984 */ /* 0x000f220000000800 */
[----:B0-----:R-:W-:-:S03]  /*2400*/  VIADDMNMX R12, R22, R15, R12, PT ;  /* 0x0000000f160c7246 */ /* 0x001fc6000380010c */
[----:B------:R-:W0:Y:S04]  /*2410*/  LDS R18, [R0+0x3640] ;  /* 0x0036400000127984 */ /* 0x000e280000000800 */
[----:B------:R-:W-:Y:S01]  /*2420*/  LDS R17, [R0+0x3700] ;  /* 0x0037000000117984 */ /* 0x000fe20000000800 */
[----:B------:R-:W-:-:S03]  /*2430*/  VIADDMNMX R8, R25, R8, R12, PT ;  /* 0x0000000819087246 */ /* 0x000fc6000380010c */
[----:B------:R-:W-:Y:S01]  /*2440*/  LDS R22, [R0+0x3740] ;  /* 0x0037400000167984 */ /* 0x000fe20000000800 */
[----:B-1----:R-:W-:-:S03]  /*2450*/  VIADDMNMX R8, R16, R9, R8, PT ;  /* 0x0000000910087246 */ /* 0x002fc60003800108 */
[----:B------:R-:W1:Y:S04]  /*2460*/  LDS.128 R12, [R2+0x370] ;  /* 0x00037000020c7984 */ /* 0x000e680000000c00 */
[----:B------:R-:W5:Y:S01]  /*2470*/  LDS R23, [R0+0x3780] ;  /* 0x0037800000177984 */ /* 0x000f620000000800 */
[----:B---3--:R-:W-:-:S03]  /*2480*/  VIADDMNMX R3, R3, R10, R8, PT ;  /* 0x0000000a03037246 */ /* 0x008fc60003800108 */
[----:B------:R-:W3:Y:S01]  /*2490*/  LDS R28, [R0+0x37c0] ;  /* 0x0037c000001c7984 */ /* 0x000ee20000000800 */
[----:B--2---:R-:W-:-:S03]  /*24a0*/  VIADDMNMX R3, R20, R11, R3, PT ;  /* 0x0000000b14037246 */ /* 0x004fc60003800103 */
[----:B------:R-:W-:Y:S04]  /*24b0*/  LDS R25, [R0+0x3800] ;  /* 0x0038000000197984 */ /* 0x000fe80000000800 */
[----:B------:R-:W2:Y:S04]  /*24c0*/  LDS.128 R8, [R2+0x380] ;  /* 0x0003800002087984 */ /* 0x000ea80000000c00 */
[----:B------:R-:W2:Y:S01]  /*24d0*/  LDS R16, [R0+0x3840] ;  /* 0x0038400000107984 */ /* 0x000ea20000000800 */
[----:B----4-:R-:W-:-:S03]  /*24e0*/  VIADDMNMX R3, R19, R4, R3, PT ;  /* 0x0000000413037246 */ /* 0x010fc60003800103 */
[----:B------:R-:W-:Y:S01]  /*24f0*/  LDS R20, [R0+0x38c0] ;  /* 0x0038c00000147984 */ /* 0x000fe20000000800 */
[----:B0-----:R-:W-:-:S03]  /*2500*/  VIADDMNMX R3, R18, R5, R3, PT ;  /* 0x0000000512037246 */ /* 0x001fc60003800103 */
[----:B------:R-:W0:Y:S01]  /*2510*/  LDS R19, [R0+0x3880] ;  /* 0x0038800000137984 */ /* 0x000e220000000800 */
[----:B------:R-:W-:-:S03]  /*2520*/  VIADDMNMX R3, R21, R6, R3, PT ;  /* 0x0000000615037246 */ /* 0x000fc60003800103 */
[----:B------:R-:W-:Y:S01]  /*2530*/  LDS R18, [R0+0x3940] ;  /* 0x0039400000127984 */ /* 0x000fe20000000800 */
[----:B------:R-:W-:-:S03]  /*2540*/  VIADDMNMX R24, R24, R7, R3, PT ;  /* 0x0000000718187246 */ /* 0x000fc60003800103 */
[----:B------:R-:W-:Y:S01]  /*2550*/  LDS R21, [R0+0x3a00] ;  /* 0x003a000000157984 */ /* 0x000fe20000000800 */
[----:B-1----:R-:W-:-:S03]  /*2560*/  VIADDMNMX R12, R17, R12, R24, PT ;  /* 0x0000000c110c7246 */ /* 0x002fc60003800118 */
[----:B------:R-:W-:Y:S01]  /*2570*/  LDS R3, [R0+0x3900] ;  /* 0x0039000000037984 */ /* 0x000fe20000000800 */
[----:B------:R-:W-:-:S03]  /*2580*/  VIADDMNMX R12, R22, R13, R12, PT ;  /* 0x0000000d160c7246 */ /* 0x000fc6000380010c */
[----:B------:R-:W1:Y:S01]  /*2590*/  LDS.128 R4, [R2+0x390] ;  /* 0x0003900002047984 */ /* 0x000e620000000c00 */
[----:B-----5:R-:W-:-:S03]  /*25a0*/  VIADDMNMX R12, R23, R14, R12, PT ;  /* 0x0000000e170c7246 */ /* 0x020fc6000380010c */
[----:B------:R-:W4:Y:S01]  /*25b0*/  LDS R17, [R0+0x3980] ;  /* 0x0039800000117984 */ /* 0x000f220000000800 */
[----:B---3--:R-:W-:-:S03]  /*25c0*/  VIADDMNMX R12, R28, R15, R12, PT ;  /* 0x0000000f1c0c7246 */ /* 0x008fc6000380010c */
[----:B------:R-:W3:Y:S01]  /*25d0*/  LDS R24, [R0+0x39c0] ;  /* 0x0039c00000187984 */ /* 0x000ee20000000800 */
[----:B--2---:R-:W-:-:S03]  /*25e0*/  VIADDMNMX R8, R25, R8, R12, PT ;  /* 0x0000000819087246 */ /* 0x004fc6000380010c */
[----:B------:R-:W-:Y:S01]  /*25f0*/  LDS R22, [R0+0x3a40] ;  /* 0x003a400000167984 */ /* 0x000fe20000000800 */
[----:B------:R-:W-:-:S03]  /*2600*/  VIADDMNMX R8, R16, R9, R8, PT ;  /* 0x0000000910087246 */ /* 0x000fc60003800108 */
[----:B------:R-:W2:Y:S04]  /*2610*/  LDS.128 R12, [R2+0x3a0] ;  /* 0x0003a000020c7984 */ /* 0x000ea80000000c00 */
[----:B------:R-:W5:Y:S01]  /*2620*/  LDS R23, [R0+0x3a80] ;  /* 0x003a800000177984 */ /* 0x000f620000000800 */
[----:B0-----:R-:W-:-:S03]  /*2630*/  VIADDMNMX R8, R19, R10, R8, PT ;  /* 0x0000000a13087246 */ /* 0x001fc60003800108 */
[----:B------:R-:W0:Y:S01]  /*2640*/  LDS R28, [R0+0x3ac0] ;  /* 0x003ac000001c7984 */ /* 0x000e220000000800 */
[----:B------:R-:W-:-:S03]  /*2650*/  VIADDMNMX R20, R20, R11, R8, PT ;  /* 0x0000000b14147246 */ /* 0x000fc60003800108 */
[----:B------:R-:W-:Y:S04]  /*2660*/  LDS R19, [R0+0x3b00] ;  /* 0x003b000000137984 */ /* 0x000fe80000000800 */
[----:B------:R-:W0:Y:S04]  /*2670*/  LDS.128 R8, [R2+0x3b0] ;  /* 0x0003b00002087984 */ /* 0x000e280000000c00 */
[----:B------:R-:W0:Y:S01]  /*2680*/  LDS R16, [R0+0x3b40] ;  /* 0x003b400000107984 */ /* 0x000e220000000800 */
[----:B-1----:R-:W-:-:S03]  /*2690*/  VIADDMNMX R3, R3, R4, R20, PT ;  /* 0x0000000403037246 */ /* 0x002fc60003800114 */
[----:B------:R-:W-:Y:S01]  /*26a0*/  LDS R25, [R0+0x3c00] ;  /* 0x003c000000197984 */ /* 0x000fe20000000800 */
[----:B------:R-:W-:-:S03]  /*26b0*/  VIADDMNMX R5, R18, R5, R3, PT ;  /* 0x0000000512057246 */ /* 0x000fc60003800103 */
[----:B------:R-:W-:Y:S01]  /*26c0*/  LDS R20, [R0+0x3bc0] ;  /* 0x003bc00000147984 */ /* 0x000fe20000000800 */
[----:B----4-:R-:W-:-:S03]  /*26d0*/  VIADDMNMX R5, R17, R6, R5, PT ;  /* 0x0000000611057246 */ /* 0x010fc60003800105 */
[----:B------:R-:W1:Y:S01]  /*26e0*/  LDS R3, [R0+0x3b80] ;  /* 0x003b800000037984 */ /* 0x000e620000000800 */
[----:B---3--:R-:W-:-:S03]  /*26f0*/  VIADDMNMX R24, R24, R7, R5, PT ;  /* 0x0000000718187246 */ /* 0x008fc60003800105 */
[----:B------:R-:W-:Y:S01]  /*2700*/  LDS R18, [R0+0x3c40] ;  /* 0x003c400000127984 */ /* 0x000fe20000000800 */
[----:B--2---:R-:W-:-:S03]  /*2710*/  VIADDMNMX R12, R21, R12, R24, PT ;  /* 0x0000000c150c7246 */ /* 0x004fc60003800118 */
[----:B------:R-:W2:Y:S01]  /*2720*/  LDS.128 R4, [R2+0x3c0] ;  /* 0x0003c00002047984 */ /* 0x000ea20000000c00 */
[----:B------:R-:W-:-:S03]  /*2730*/  VIADDMNMX R12, R22, R13, R12, PT ;  /* 0x0000000d160c7246 */ /* 0x000fc6000380010c */
[----:B------:R-:W3:Y:S01]  /*2740*/  LDS R17, [R0+0x3c80] ;  /* 0x003c800000117984 */ /* 0x000ee20000000800 */
[----:B-----5:R-:W-:-:S03]  /*2750*/  VIADDMNMX R12, R23, R14, R12, PT ;  /* 0x0000000e170c7246 */ /* 0x020fc6000380010c */
[----:B------:R-:W4:Y:S01]  /*2760*/  LDS R22, [R0+0x3cc0] ;  /* 0x003cc00000167984 */ /* 0x000f220000000800 */
[----:B0-----:R-:W-:-:S03]  /*2770*/  VIADDMNMX R12, R28, R15, R12, PT ;  /* 0x0000000f1c0c7246 */ /* 0x001fc6000380010c */
[----:B------:R-:W-:Y:S01]  /*2780*/  LDS R21, [R0+0x3e00] ;  /* 0x003e000000157984 */ /* 0x000fe20000000800 */
[----:B------:R-:W-:-:S03]  /*2790*/  VIADDMNMX R8, R19, R8, R12, PT ;  /* 0x0000000813087246 */ /* 0x000fc6000380010c */
[----:B------:R-:W-:Y:S01]  /*27a0*/  LDS R24, [R0+0x3e40] ;  /* 0x003e400000187984 */ /* 0x000fe20000000800 */
[----:B------:R-:W-:-:S03]  /*27b0*/  VIADDMNMX R8, R16, R9, R8, PT ;  /* 0x0000000910087246 */ /* 0x000fc60003800108 */
[----:B------:R-:W-:Y:S04]  /*27c0*/  LDS.128 R12, [R2+0x3d0] ;  /* 0x0003d000020c7984 */ /* 0x000fe80000000c00 */
[----:B------:R-:W0:Y:S04]  /*27d0*/  LDS R19, [R0+0x3d00] ;  /* 0x003d000000137984 */ /* 0x000e280000000800 */
[----:B------:R-:W5:Y:S01]  /*27e0*/  LDS R16, [R0+0x3d40] ;  /* 0x003d400000107984 */ /* 0x000f620000000800 */
[----:B-1----:R-:W-:-:S03]  /*27f0*/  VIADDMNMX R8, R3, R10, R8, PT ;  /* 0x0000000a03087246 */ /* 0x002fc60003800108 */
[----:B------:R-:W-:Y:S01]  /*2800*/  LDS R23, [R0+0x3e80] ;  /* 0x003e800000177984 */ /* 0x000fe20000000800 */
[----:B------:R-:W-:-:S03]  /*2810*/  VIADDMNMX R8, R20, R11, R8, PT ;  /* 0x0000000b14087246 */ /* 0x000fc60003800108 */
[----:B------:R-:W1:Y:S01]  /*2820*/  LDS R3, [R0+0x3d80] ;  /* 0x003d800000037984 */ /* 0x000e620000000800 */
[----:B--2---:R-:W-:-:S03]  /*2830*/  VIADDMNMX R4, R25, R4, R8, PT ;  /* 0x0000000419047246 */ /* 0x004fc60003800108 */
[----:B------:R-:W2:Y:S01]  /*2840*/  LDS R20, [R0+0x3dc0] ;  /* 0x003dc00000147984 */ /* 0x000ea20000000800 */
[----:B------:R-:W-:-:S03]  /*2850*/  VIADDMNMX R4, R18, R5, R4, PT ;  /* 0x0000000512047246 */ /* 0x000fc60003800104 */
[----:B------:R-:W2:Y:S01]  /*2860*/  LDS.128 R8, [R2+0x3e0] ;  /* 0x0003e00002087984 */ /* 0x000ea20000000c00 */
[----:B---3--:R-:W-:-:S03]  /*2870*/  VIADDMNMX R4, R17, R6, R4, PT ;  /* 0x0000000611047246 */ /* 0x008fc60003800104 */
[----:B------:R-:W3:Y:S01]  /*2880*/  LDS R18, [R0+0x3ec0] ;  /* 0x003ec00000127984 */ /* 0x000ee20000000800 */
[----:B----4-:R-:W-:-:S03]  /*2890*/  VIADDMNMX R25, R22, R7, R4, PT ;  /* 0x0000000716197246 */ /* 0x010fc60003800104 */
[----:B------:R-:W-:Y:S04]  /*28a0*/  LDS R17, [R0+0x3f00] ;  /* 0x003f000000117984 */ /* 0x000fe80000000800 */
[----:B------:R-:W4:Y:S04]  /*28b0*/  LDS.128 R4, [R2+0x3f0] ;  /* 0x0003f00002047984 */ /* 0x000f280000000c00 */
[----:B------:R-:W4:Y:S01]  /*28c0*/  LDS R22, [R0+0x3f40] ;  /* 0x003f400000167984 */ /* 0x000f220000000800 */
[----:B0-----:R-:W-:-:S03]  /*28d0*/  VIADDMNMX R12, R19, R12, R25, PT ;  /* 0x0000000c130c7246 */ /* 0x001fc60003800119 */
[----:B------:R-:W0:Y:S01]  /*28e0*/  LDS R19, [R0+0x3f80] ;  /* 0x003f800000137984 */ /* 0x000e220000000800 */
[----:B-----5:R-:W-:-:S03]  /*28f0*/  VIADDMNMX R13, R16, R13, R12, PT ;  /* 0x0000000d100d7246 */ /* 0x020fc6000380010c */
[----:B------:R-:W5:Y:S01]  /*2900*/  LDS R12, [R0+0x3fc0] ;  /* 0x003fc000000c7984 */ /* 0x000f620000000800 */
[----:B-1----:R-:W-:-:S04]  /*2910*/  VIADDMNMX R3, R3, R14, R13, PT ;  /* 0x0000000e03037246 */ /* 0x002fc8000380010d */
[----:B--2---:R-:W-:-:S04]  /*2920*/  VIADDMNMX R3, R20, R15, R3, PT ;  /* 0x0000000f14037246 */ /* 0x004fc80003800103 */
[----:B------:R-:W-:-:S04]  /*2930*/  VIADDMNMX R3, R21, R8, R3, PT ;  /* 0x0000000815037246 */ /* 0x000fc80003800103 */
[----:B------:R-:W-:-:S04]  /*2940*/  VIADDMNMX R3, R24, R9, R3, PT ;  /* 0x0000000918037246 */ /* 0x000fc80003800103 */
[----:B------:R-:W-:-:S04]  /*2950*/  VIADDMNMX R3, R23, R10, R3, PT ;  /* 0x0000000a17037246 */ /* 0x000fc80003800103 */
[----:B---3--:R-:W-:-:S04]  /*2960*/  VIADDMNMX R3, R18, R11, R3, PT ;  /* 0x0000000b12037246 */ /* 0x008fc80003800103 */
[----:B----4-:R-:W-:-:S04]  /*2970*/  VIADDMNMX R3, R17, R4, R3, PT ;  /* 0x0000000411037246 */ /* 0x010fc80003800103 */
[----:B------:R-:W-:-:S04]  /*2980*/  VIADDMNMX R3, R22, R5, R3, PT ;  /* 0x0000000516037246 */ /* 0x000fc80003800103 */
[----:B0-----:R-:W-:-:S04]  /*2990*/  VIADDMNMX R3, R19, R6, R3, PT ;  /* 0x0000000613037246 */ /* 0x001fc80003800103 */
[----:B-----5:R-:W-:-:S05]  /*29a0*/  VIADDMNMX R3, R12, R7, R3, PT ;  /* 0x000000070c037246 */ /* 0x020fca0003800103 */
[----:B------:R-:W-:Y:S01]  /*29b0*/  STG.E desc[UR8][R26.64], R3 ;  /* 0x000000031a007986 */ /* 0x000fe2000c101908 */
[----:B------:R-:W-:Y:S05]  /*29c0*/  EXIT ;  /* 0x000000000000794d */ /* 0x000fea0003800000 */
.L_x_6:
[----:B------:R-:W-:-:S00]  /*29d0*/  BRA `(.L_x_6) ;  /* 0xfffffffc00fc7947 */ /* 0x000fc0000383ffff */
[----:B------:R-:W-:-:S00]  /*29e0*/  NOP ;  /* 0x0000000000007918 */ /* 0x000fc00000000000 */
        /* <DEDUP_REMOVED lines=9> */
.L_x_8:


//--------------------- .text._Z13kernel_singlePiiiiiii --------------------------
	.section	.text._Z13kernel_singlePiiiiiii,"ax",@progbits
	.align	128
        .global         _Z13kernel_singlePiiiiiii
        .type           _Z13kernel_singlePiiiiiii,@function
        .size           _Z13kernel_singlePiiiiiii,(.L_x_9 - _Z13kernel_singlePiiiiiii)
        .other          _Z13kernel_singlePiiiiiii,@"STO_CUDA_ENTRY STV_DEFAULT"
_Z13kernel_singlePiiiiiii:
.text._Z13kernel_singlePiiiiiii:
[----:B------:R-:W-:Y:S01]  /*0000*/  LDC R1, c[0x0][0x37c] ;  /* 0x0000df00ff017b82 */ /* 0x000fe20000000800 */
[----:B------:R-:W0:Y:S01]  /*0010*/  S2R R0, SR_CTAID.X ;  /* 0x0000000000007919 */ /* 0x000e220000002500 */
[----:B------:R-:W0:Y:S01]  /*0020*/  LDCU UR4, c[0x0][0x360] ;  /* 0x00006c00ff0477ac */ /* 0x000e220008000800 */
[----:B------:R-:W0:Y:S01]  /*0030*/  S2R R3, SR_TID.X ;  /* 0x0000000000037919 */ /* 0x000e220000002100 */
[----:B------:R-:W1:Y:S01]  /*0040*/  LDCU UR5, c[0x0][0x364] ;  /* 0x00006c80ff0577ac */ /* 0x000e620008000800 */
[----:B------:R-:W1:Y:S01]  /*0050*/  S2R R2, SR_CTAID.Y ;  /* 0x0000000000027919 */ /* 0x000e620000002600 */
[----:B------:R-:W2:Y:S01]  /*0060*/  LDCU.64 UR6, c[0x0][0x390] ;  /* 0x00007200ff0677ac */ /* 0x000ea20008000a00 */
[----:B------:R-:W1:Y:S01]  /*0070*/  S2R R5, SR_TID.Y ;  /* 0x0000000000057919 */ /* 0x000e620000002200 */
[----:B------:R-:W3:Y:S01]  /*0080*/  LDCU UR8, c[0x0][0x38c] ;  /* 0x00007180ff0877ac */ /* 0x000ee20008000800 */
[----:B------:R-:W4:Y:S01]  /*0090*/  LDCU UR9, c[0x0][0x398] ;  /* 0x00007300ff0977ac */ /* 0x000f220008000800 */
[----:B0-----:R-:W-:-:S05]  /*00a0*/  IMAD R0, R0, UR4, R3 ;  /* 0x0000000400007c24 */ /* 0x001fca000f8e0203 */
[----:B--2---:R-:W-:Y:S01]  /*00b0*/  IADD3 R0, PT, PT, R0, UR6, RZ ;  /* 0x0000000600007c10 */ /* 0x004fe2000fffe0ff */
[----:B-1----:R-:W-:-:S03]  /*00c0*/  IMAD R2, R2, UR5, R5 ;  /* 0x0000000502027c24 */ /* 0x002fc6000f8e0205 */
[----:B----4-:R-:W-:Y:S02]  /*00d0*/  ISETP.GE.AND P0, PT, R0, UR9, PT ;  /* 0x0000000900007c0c */ /* 0x010fe4000bf06270 */
[----:B---3--:R-:W-:-:S04]  /*00e0*/  IADD3 R5, PT, PT, R2, UR8, RZ ;  /* 0x0000000802057c10 */ /* 0x008fc8000fffe0ff */
[----:B------:R-:W-:-:S13]  /*00f0*/  ISETP.GE.OR P0, PT, R5, UR7, P0 ;  /* 0x0000000705007c0c */ /* 0x000fda0008706670 */
[----:B------:R-:W-:Y:S05]  /*0100*/  @P0 EXIT ;  /* 0x000000000000094d */ /* 0x000fea0003800000 */
[----:B------:R-:W0:Y:S01]  /*0110*/  LDC R11, c[0x0][0x39c] ;  /* 0x0000e700ff0b7b82 */ /* 0x000e220000000800 */
[----:B------:R-:W1:Y:S01]  /*0120*/  LDCU UR6, c[0x0][0x388] ;  /* 0x00007100ff0677ac */ /* 0x000e620008000800 */
[----:B------:R-:W2:Y:S06]  /*0130*/  LDCU.64 UR4, c[0x0][0x358] ;  /* 0x00006b00ff0477ac */ /* 0x000eac0008000a00 */
[----:B------:R-:W3:Y:S01]  /*0140*/  LDC.64 R2, c[0x0][0x380] ;  /* 0x0000e000ff027b82 */ /* 0x000ee20000000a00 */
[C---:B-1----:R-:W-:Y:S02]  /*0150*/  IMAD R9, R5.reuse, UR6, R0 ;  /* 0x0000000605097c24 */ /* 0x042fe4000f8e0200 */
[----:B0-----:R-:W-:-:S02]  /*0160*/  IMAD R7, R5, UR6, R11 ;  /* 0x0000000605077c24 */ /* 0x001fc4000f8e020b */
[----:B------:R-:W-:Y:S02]  /*0170*/  IMAD R11, R11, UR6, R0 ;  /* 0x000000060b0b7c24 */ /* 0x000fe4000f8e0200 */
[----:B---3--:R-:W-:-:S04]  /*0180*/  IMAD.WIDE R4, R7, 0x4, R2 ;  /* 0x0000000407047825 */ /* 0x008fc800078e0202 */
[--C-:B------:R-:W-:Y:S02]  /*0190*/  IMAD.WIDE R6, R11, 0x4, R2.reuse ;  /* 0x000000040b067825 */ /* 0x100fe400078e0202 */
[----:B--2---:R-:W2:Y:S02]  /*01a0*/  LDG.E R5, desc[UR4][R4.64] ;  /* 0x0000000404057981 */ /* 0x004ea4000c1e1900 */
[----:B------:R-:W-:Y:S02]  /*01b0*/  IMAD.WIDE R2, R9, 0x4, R2 ;  /* 0x0000000409027825 */ /* 0x000fe400078e0202 */
[----:B------:R-:W2:Y:S04]  /*01c0*/  LDG.E R6, desc[UR4][R6.64] ;  /* 0x0000000406067981 */ /* 0x000ea8000c1e1900 */
[----:B------:R-:W2:Y:S02]  /*01d0*/  LDG.E R0, desc[UR4][R2.64] ;  /* 0x0000000402007981 */ /* 0x000ea4000c1e1900 */
[----:B--2---:R-:W-:-:S05]  /*01e0*/  VIADDMNMX R9, R6, R5, R0, PT ;  /* 0x0000000506097246 */ /* 0x004fca0003800100 */
[----:B------:R-:W-:Y:S01]  /*01f0*/  STG.E desc[UR4][R2.64], R9 ;  /* 0x0000000902007986 */ /* 0x000fe2000c101904 */
[----:B------:R-:W-:Y:S05]  /*0200*/  EXIT ;  /* 0x000000000000794d */ /* 0x000fea0003800000 */
.L_x_7:
        /* <DEDUP_REMOVED lines=15> */
.L_x_9:


//--------------------- .nv.shared._Z15kernel_multiplePiiiiiiii --------------------------
	.section	.nv.shared._Z15kernel_multiplePiiiiiiii,"aw",@nobits
	.sectionflags	@""
	.align	4
.nv.shared._Z15kernel_multiplePiiiiiiii:
	.zero		50176


//--------------------- .nv.shared.reserved.0     --------------------------
	.section	.nv.shared.reserved.0,"aw",@nobits
	.weak		__nv_reservedSMEM_offset_0_alias
	.size		__nv_reservedSMEM_offset_0_alias, 0, 64
	.other		__nv_reservedSMEM_offset_0_alias,@"STO_CUDA_RESERVED_SHARED STV_DEFAULT"
__nv_reservedSMEM_offset_0_alias:
	.zero		0
	.zero		64


//--------------------- .nv.constant0._Z15kernel_multiplePiiiiiiii --------------------------
	.section	.nv.constant0._Z15kernel_multiplePiiiiiiii,"a",@progbits
	.sectionflags	@""
	.align	4
.nv.constant0._Z15kernel_multiplePiiiiiiii:
	.zero		932


//--------------------- .nv.constant0._Z13kernel_singlePiiiiiii --------------------------
	.section	.nv.constant0._Z13kernel_singlePiiiiiii,"a",@progbits
	.sectionflags	@""
	.align	4
.nv.constant0._Z13kernel_singlePiiiiiii:
	.zero		928


//--------------------- SYMBOLS --------------------------

	.type		.nv.reservedSmem.offset0,@object
	.size		.nv.reservedSmem.offset0,0x4
	.type		.nv.reservedSmem.cap,@object
	.size		.nv.reservedSmem.cap,0x4
